//
// Generated by NVIDIA NVVM Compiler
//
// Compiler Build ID: CL-36424714
// Cuda compilation tools, release 13.0, V13.0.88
// Based on NVVM 20.0.0
//

.version 9.0
.target sm_100
.address_size 64

	// .globl	_Z10knn_kernelPK6float2iS1_iP6PairIFii
// _ZZ10knn_kernelPK6float2iS1_iP6PairIFiiE12s_cand_count has been demoted
// _ZZ10knn_kernelPK6float2iS1_iP6PairIFiiE14s_max_distance has been demoted
.extern .shared .align 16 .b8 smem[];

.visible .entry _Z10knn_kernelPK6float2iS1_iP6PairIFii(
	.param .u64 .ptr .align 1 _Z10knn_kernelPK6float2iS1_iP6PairIFii_param_0,
	.param .u32 _Z10knn_kernelPK6float2iS1_iP6PairIFii_param_1,
	.param .u64 .ptr .align 1 _Z10knn_kernelPK6float2iS1_iP6PairIFii_param_2,
	.param .u32 _Z10knn_kernelPK6float2iS1_iP6PairIFii_param_3,
	.param .u64 .ptr .align 1 _Z10knn_kernelPK6float2iS1_iP6PairIFii_param_4,
	.param .u32 _Z10knn_kernelPK6float2iS1_iP6PairIFii_param_5,
	.param .u32 _Z10knn_kernelPK6float2iS1_iP6PairIFii_param_6
)
{
	.reg .pred 	%p<125>;
	.reg .b32 	%r<550>;
	.reg .b32 	%f<50>;
	.reg .b64 	%rd<38>;
	// demoted variable
	.shared .align 4 .b8 _ZZ10knn_kernelPK6float2iS1_iP6PairIFiiE12s_cand_count[16];
	// demoted variable
	.shared .align 4 .b8 _ZZ10knn_kernelPK6float2iS1_iP6PairIFiiE14s_max_distance[16];
	ld.param.u64 	%rd8, [_Z10knn_kernelPK6float2iS1_iP6PairIFii_param_0];
	ld.param.u32 	%r192, [_Z10knn_kernelPK6float2iS1_iP6PairIFii_param_5];
	ld.param.u32 	%r193, [_Z10knn_kernelPK6float2iS1_iP6PairIFii_param_6];
	mul.wide.s32 	%rd11, %r193, 8;
	cvt.u32.u64 	%r1, %rd11;
	mul.wide.s32 	%rd12, %r192, 16;
	or.b64  	%rd13, %rd12, 3;
	add.s64 	%rd14, %rd13, %rd11;
	and.b64  	%rd15, %rd14, -8;
	cvt.u32.u64 	%r2, %rd15;
	add.s64 	%rd16, %rd13, %rd15;
	cvt.u32.u64 	%r194, %rd13;
	add.s32 	%r195, %r194, %r2;
	and.b32  	%r3, %r195, -8;
	cvt.u32.u64 	%r196, %rd16;
	mov.b64 	%rd17, -8;
	cvt.u32.u64 	%r197, %rd17;
	and.b32  	%r198, %r196, %r197;
	cvt.u32.u64 	%r199, %rd12;
	add.s32 	%r200, %r198, %r199;
	or.b32  	%r4, %r200, 3;
	mov.u32 	%r5, %tid.x;
	and.b32  	%r549, %r5, 31;
	shr.u32 	%r201, %r5, 5;
	mov.u32 	%r202, %ctaid.x;
	shl.b32 	%r203, %r202, 2;
	add.s32 	%r7, %r203, %r201;
	mul.lo.s32 	%r8, %r192, %r201;
	setp.ne.s32 	%p1, %r549, 0;
	shl.b32 	%r204, %r201, 2;
	mov.u32 	%r205, _ZZ10knn_kernelPK6float2iS1_iP6PairIFiiE12s_cand_count;
	add.s32 	%r9, %r205, %r204;
	mov.u32 	%r206, _ZZ10knn_kernelPK6float2iS1_iP6PairIFiiE14s_max_distance;
	add.s32 	%r10, %r206, %r204;
	@%p1 bra 	$L__BB0_2;
	mov.b32 	%r207, 0;
	st.shared.u32 	[%r9], %r207;
	mov.b32 	%r208, 2139095039;
	st.shared.u32 	[%r10], %r208;
$L__BB0_2:
	mov.u32 	%r209, smem;
	add.s32 	%r210, %r209, %r3;
	shl.b32 	%r211, %r8, 2;
	add.s32 	%r11, %r210, %r211;
	and.b32  	%r212, %r4, -8;
	add.s32 	%r213, %r209, %r212;
	add.s32 	%r12, %r213, %r211;
	bar.warp.sync 	-1;
	setp.ge.s32 	%p2, %r549, %r192;
	@%p2 bra 	$L__BB0_14;
	not.b32 	%r214, %r549;
	add.s32 	%r13, %r192, %r214;
	shr.u32 	%r215, %r13, 5;
	add.s32 	%r14, %r215, 1;
	and.b32  	%r15, %r14, 7;
	setp.lt.u32 	%p3, %r13, 224;
	mov.u32 	%r498, %r549;
	@%p3 bra 	$L__BB0_6;
	and.b32  	%r16, %r14, 268435448;
	mov.b32 	%r497, 0;
	mov.u32 	%r498, %r549;
$L__BB0_5:
	.pragma "nounroll";
	shl.b32 	%r217, %r498, 2;
	add.s32 	%r218, %r11, %r217;
	mov.b32 	%r219, 2139095039;
	st.shared.u32 	[%r218], %r219;
	add.s32 	%r220, %r12, %r217;
	mov.b32 	%r221, -1;
	st.shared.u32 	[%r220], %r221;
	st.shared.u32 	[%r218+128], %r219;
	st.shared.u32 	[%r220+128], %r221;
	st.shared.u32 	[%r218+256], %r219;
	st.shared.u32 	[%r220+256], %r221;
	st.shared.u32 	[%r218+384], %r219;
	st.shared.u32 	[%r220+384], %r221;
	st.shared.u32 	[%r218+512], %r219;
	st.shared.u32 	[%r220+512], %r221;
	st.shared.u32 	[%r218+640], %r219;
	st.shared.u32 	[%r220+640], %r221;
	st.shared.u32 	[%r218+768], %r219;
	st.shared.u32 	[%r220+768], %r221;
	st.shared.u32 	[%r218+896], %r219;
	st.shared.u32 	[%r220+896], %r221;
	add.s32 	%r498, %r498, 256;
	add.s32 	%r497, %r497, 8;
	setp.ne.s32 	%p4, %r497, %r16;
	@%p4 bra 	$L__BB0_5;
$L__BB0_6:
	setp.eq.s32 	%p5, %r15, 0;
	@%p5 bra 	$L__BB0_14;
	setp.lt.u32 	%p6, %r15, 4;
	@%p6 bra 	$L__BB0_9;
	shl.b32 	%r222, %r498, 2;
	add.s32 	%r223, %r11, %r222;
	mov.b32 	%r224, 2139095039;
	st.shared.u32 	[%r223], %r224;
	add.s32 	%r225, %r12, %r222;
	mov.b32 	%r226, -1;
	st.shared.u32 	[%r225], %r226;
	st.shared.u32 	[%r223+128], %r224;
	st.shared.u32 	[%r225+128], %r226;
	st.shared.u32 	[%r223+256], %r224;
	st.shared.u32 	[%r225+256], %r226;
	st.shared.u32 	[%r223+384], %r224;
	st.shared.u32 	[%r225+384], %r226;
	add.s32 	%r498, %r498, 128;
$L__BB0_9:
	and.b32  	%r227, %r14, 3;
	setp.eq.s32 	%p7, %r227, 0;
	@%p7 bra 	$L__BB0_14;
	setp.eq.s32 	%p8, %r227, 1;
	@%p8 bra 	$L__BB0_12;
	shl.b32 	%r228, %r498, 2;
	add.s32 	%r229, %r11, %r228;
	mov.b32 	%r230, 2139095039;
	st.shared.u32 	[%r229], %r230;
	add.s32 	%r231, %r12, %r228;
	mov.b32 	%r232, -1;
	st.shared.u32 	[%r231], %r232;
	st.shared.u32 	[%r229+128], %r230;
	st.shared.u32 	[%r231+128], %r232;
	add.s32 	%r498, %r498, 64;
$L__BB0_12:
	and.b32  	%r233, %r13, 32;
	setp.ne.s32 	%p9, %r233, 0;
	@%p9 bra 	$L__BB0_14;
	shl.b32 	%r234, %r498, 2;
	add.s32 	%r235, %r11, %r234;
	mov.b32 	%r236, 2139095039;
	st.shared.u32 	[%r235], %r236;
	add.s32 	%r237, %r12, %r234;
	mov.b32 	%r238, -1;
	st.shared.u32 	[%r237], %r238;
$L__BB0_14:
	ld.param.u32 	%r490, [_Z10knn_kernelPK6float2iS1_iP6PairIFii_param_1];
	bar.warp.sync 	-1;
	setp.ge.s32 	%p10, %r7, %r490;
	mov.f32 	%f48, 0f00000000;
	mov.f32 	%f49, %f48;
	@%p10 bra 	$L__BB0_18;
	setp.ne.s32 	%p11, %r549, 0;
	mov.b32 	%r501, 0;
	mov.u32 	%r502, %r501;
	@%p11 bra 	$L__BB0_17;
	cvta.to.global.u64 	%rd18, %rd8;
	mul.wide.s32 	%rd19, %r7, 8;
	add.s64 	%rd20, %rd18, %rd19;
	ld.global.nc.v2.u32 	{%r501, %r502}, [%rd20];
$L__BB0_17:
	shfl.sync.idx.b32	%r240|%p12, %r501, 0, 31, -1;
	mov.b32 	%f48, %r240;
	shfl.sync.idx.b32	%r241|%p13, %r502, 0, 31, -1;
	mov.b32 	%f49, %r241;
$L__BB0_18:
	ld.param.u32 	%r493, [_Z10knn_kernelPK6float2iS1_iP6PairIFii_param_3];
	add.s32 	%r243, %r209, %r1;
	add.s32 	%r30, %r243, %r211;
	add.s32 	%r245, %r209, %r2;
	add.s32 	%r31, %r245, %r211;
	setp.lt.s32 	%p14, %r493, 1;
	shl.b32 	%r246, %r192, 2;
	add.s32 	%r32, %r11, %r246;
	@%p14 bra 	$L__BB0_79;
	mov.b32 	%r503, 0;
$L__BB0_20:
	ld.param.u32 	%r494, [_Z10knn_kernelPK6float2iS1_iP6PairIFii_param_3];
	sub.s32 	%r248, %r494, %r503;
	min.s32 	%r34, %r248, %r193;
	setp.ge.s32 	%p15, %r5, %r34;
	@%p15 bra 	$L__BB0_23;
	mov.u32 	%r504, %r5;
$L__BB0_22:
	ld.param.u64 	%rd34, [_Z10knn_kernelPK6float2iS1_iP6PairIFii_param_2];
	shl.b32 	%r249, %r504, 3;
	mov.u32 	%r250, smem;
	add.s32 	%r251, %r250, %r249;
	add.s32 	%r252, %r504, %r503;
	cvta.to.global.u64 	%rd21, %rd34;
	mul.wide.s32 	%rd22, %r252, 8;
	add.s64 	%rd23, %rd21, %rd22;
	ld.global.nc.v2.f32 	{%f21, %f22}, [%rd23];
	st.shared.v2.f32 	[%r251], {%f21, %f22};
	mov.u32 	%r253, %ntid.x;
	add.s32 	%r504, %r504, %r253;
	setp.lt.s32 	%p16, %r504, %r34;
	@%p16 bra 	$L__BB0_22;
$L__BB0_23:
	ld.param.u32 	%r491, [_Z10knn_kernelPK6float2iS1_iP6PairIFii_param_1];
	setp.ge.s32 	%p17, %r7, %r491;
	bar.sync 	0;
	setp.lt.s32 	%p18, %r34, 1;
	or.pred  	%p19, %p17, %p18;
	@%p19 bra 	$L__BB0_78;
	mov.b32 	%r505, 0;
$L__BB0_25:
	add.s32 	%r38, %r505, %r549;
	setp.ge.s32 	%p20, %r38, %r34;
	@%p20 bra 	$L__BB0_29;
	shl.b32 	%r255, %r38, 3;
	mov.u32 	%r256, smem;
	add.s32 	%r257, %r256, %r255;
	ld.shared.v2.f32 	{%f23, %f24}, [%r257];
	sub.f32 	%f25, %f23, %f48;
	sub.f32 	%f26, %f24, %f49;
	mul.f32 	%f27, %f26, %f26;
	fma.rn.f32 	%f5, %f25, %f25, %f27;
	shr.u32 	%r258, %r5, 3;
	and.b32  	%r259, %r258, 124;
	mov.u32 	%r260, _ZZ10knn_kernelPK6float2iS1_iP6PairIFiiE14s_max_distance;
	add.s32 	%r261, %r260, %r259;
	ld.shared.f32 	%f28, [%r261];
	setp.geu.f32 	%p21, %f5, %f28;
	@%p21 bra 	$L__BB0_29;
	atom.shared.add.u32 	%r39, [%r9], 1;
	setp.ge.s32 	%p22, %r39, %r192;
	@%p22 bra 	$L__BB0_29;
	shl.b32 	%r262, %r39, 2;
	add.s32 	%r263, %r30, %r262;
	st.shared.f32 	[%r263], %f5;
	add.s32 	%r264, %r38, %r503;
	add.s32 	%r265, %r31, %r262;
	st.shared.u32 	[%r265], %r264;
$L__BB0_29:
	setp.ne.s32 	%p23, %r549, 0;
	bar.warp.sync 	-1;
	mov.b32 	%r506, 0;
	@%p23 bra 	$L__BB0_31;
	ld.shared.u32 	%r267, [%r9];
	setp.ge.s32 	%p24, %r267, %r192;
	selp.u32 	%r506, 1, 0, %p24;
$L__BB0_31:
	shfl.sync.idx.b32	%r268|%p25, %r506, 0, 31, -1;
	setp.eq.s32 	%p26, %r268, 0;
	@%p26 bra 	$L__BB0_77;
	ld.volatile.shared.u32 	%r269, [%r9];
	min.s32 	%r42, %r269, %r192;
	add.s32 	%r509, %r42, %r549;
	setp.ge.s32 	%p27, %r509, %r192;
	@%p27 bra 	$L__BB0_44;
	add.s32 	%r270, %r509, 32;
	max.s32 	%r271, %r192, %r270;
	not.b32 	%r272, %r549;
	add.s32 	%r273, %r271, %r272;
	sub.s32 	%r44, %r273, %r42;
	shr.u32 	%r274, %r44, 5;
	add.s32 	%r45, %r274, 1;
	setp.lt.u32 	%p28, %r44, 224;
	@%p28 bra 	$L__BB0_36;
	and.b32  	%r46, %r45, 268435448;
	mov.b32 	%r508, 0;
$L__BB0_35:
	.pragma "nounroll";
	shl.b32 	%r276, %r509, 2;
	add.s32 	%r277, %r30, %r276;
	mov.b32 	%r278, 2139095039;
	st.shared.u32 	[%r277], %r278;
	add.s32 	%r279, %r31, %r276;
	mov.b32 	%r280, -1;
	st.shared.u32 	[%r279], %r280;
	st.shared.u32 	[%r277+128], %r278;
	st.shared.u32 	[%r279+128], %r280;
	st.shared.u32 	[%r277+256], %r278;
	st.shared.u32 	[%r279+256], %r280;
	st.shared.u32 	[%r277+384], %r278;
	st.shared.u32 	[%r279+384], %r280;
	st.shared.u32 	[%r277+512], %r278;
	st.shared.u32 	[%r279+512], %r280;
	st.shared.u32 	[%r277+640], %r278;
	st.shared.u32 	[%r279+640], %r280;
	st.shared.u32 	[%r277+768], %r278;
	st.shared.u32 	[%r279+768], %r280;
	st.shared.u32 	[%r277+896], %r278;
	st.shared.u32 	[%r279+896], %r280;
	add.s32 	%r509, %r509, 256;
	add.s32 	%r508, %r508, 8;
	setp.ne.s32 	%p29, %r508, %r46;
	@%p29 bra 	$L__BB0_35;
$L__BB0_36:
	and.b32  	%r281, %r45, 7;
	setp.eq.s32 	%p30, %r281, 0;
	@%p30 bra 	$L__BB0_44;
	setp.lt.u32 	%p31, %r281, 4;
	@%p31 bra 	$L__BB0_39;
	shl.b32 	%r283, %r509, 2;
	add.s32 	%r284, %r30, %r283;
	mov.b32 	%r285, 2139095039;
	st.shared.u32 	[%r284], %r285;
	add.s32 	%r286, %r31, %r283;
	mov.b32 	%r287, -1;
	st.shared.u32 	[%r286], %r287;
	st.shared.u32 	[%r284+128], %r285;
	st.shared.u32 	[%r286+128], %r287;
	st.shared.u32 	[%r284+256], %r285;
	st.shared.u32 	[%r286+256], %r287;
	st.shared.u32 	[%r284+384], %r285;
	st.shared.u32 	[%r286+384], %r287;
	add.s32 	%r509, %r509, 128;
$L__BB0_39:
	and.b32  	%r288, %r45, 3;
	setp.eq.s32 	%p32, %r288, 0;
	@%p32 bra 	$L__BB0_44;
	setp.eq.s32 	%p33, %r288, 1;
	@%p33 bra 	$L__BB0_42;
	shl.b32 	%r289, %r509, 2;
	add.s32 	%r290, %r30, %r289;
	mov.b32 	%r291, 2139095039;
	st.shared.u32 	[%r290], %r291;
	add.s32 	%r292, %r31, %r289;
	mov.b32 	%r293, -1;
	st.shared.u32 	[%r292], %r293;
	st.shared.u32 	[%r290+128], %r291;
	st.shared.u32 	[%r292+128], %r293;
	add.s32 	%r509, %r509, 64;
$L__BB0_42:
	and.b32  	%r294, %r44, 32;
	setp.ne.s32 	%p34, %r294, 0;
	@%p34 bra 	$L__BB0_44;
	shl.b32 	%r295, %r509, 2;
	add.s32 	%r296, %r30, %r295;
	mov.b32 	%r297, 2139095039;
	st.shared.u32 	[%r296], %r297;
	add.s32 	%r298, %r31, %r295;
	mov.b32 	%r299, -1;
	st.shared.u32 	[%r298], %r299;
$L__BB0_44:
	setp.lt.s32 	%p35, %r192, 2;
	bar.warp.sync 	-1;
	@%p35 bra 	$L__BB0_55;
	mov.b32 	%r512, 2;
$L__BB0_46:
	shr.s32 	%r513, %r512, 1;
	setp.lt.s32 	%p36, %r513, 1;
	@%p36 bra 	$L__BB0_54;
$L__BB0_47:
	setp.ge.s32 	%p37, %r549, %r192;
	@%p37 bra 	$L__BB0_53;
	mov.u32 	%r514, %r549;
$L__BB0_49:
	xor.b32  	%r60, %r514, %r513;
	setp.le.u32 	%p38, %r60, %r514;
	@%p38 bra 	$L__BB0_52;
	and.b32  	%r301, %r514, %r512;
	setp.eq.s32 	%p39, %r301, 0;
	shl.b32 	%r302, %r514, 2;
	add.s32 	%r61, %r30, %r302;
	ld.shared.f32 	%f6, [%r61];
	shl.b32 	%r303, %r60, 2;
	add.s32 	%r62, %r30, %r303;
	ld.shared.f32 	%f7, [%r62];
	add.s32 	%r63, %r31, %r302;
	add.s32 	%r64, %r31, %r303;
	setp.gt.f32 	%p40, %f6, %f7;
	setp.lt.f32 	%p41, %f6, %f7;
	selp.u32 	%r304, -1, 0, %p41;
	selp.u32 	%r305, -1, 0, %p40;
	selp.b32 	%r306, %r305, %r304, %p39;
	and.b32  	%r307, %r306, 1;
	setp.eq.b32 	%p42, %r307, 1;
	not.pred 	%p43, %p42;
	@%p43 bra 	$L__BB0_52;
	ld.shared.u32 	%r308, [%r64];
	ld.shared.u32 	%r309, [%r63];
	st.shared.f32 	[%r61], %f7;
	st.shared.f32 	[%r62], %f6;
	st.shared.u32 	[%r63], %r308;
	st.shared.u32 	[%r64], %r309;
$L__BB0_52:
	add.s32 	%r514, %r514, 32;
	setp.lt.s32 	%p44, %r514, %r192;
	@%p44 bra 	$L__BB0_49;
$L__BB0_53:
	bar.warp.sync 	-1;
	shr.u32 	%r66, %r513, 1;
	setp.gt.u32 	%p45, %r513, 1;
	mov.u32 	%r513, %r66;
	@%p45 bra 	$L__BB0_47;
$L__BB0_54:
	shl.b32 	%r512, %r512, 1;
	setp.le.s32 	%p46, %r512, %r192;
	@%p46 bra 	$L__BB0_46;
$L__BB0_55:
	setp.ge.s32 	%p47, %r549, %r192;
	bar.warp.sync 	-1;
	@%p47 bra 	$L__BB0_60;
	mov.u32 	%r515, %r549;
$L__BB0_57:
	not.b32 	%r310, %r515;
	add.s32 	%r69, %r192, %r310;
	shl.b32 	%r311, %r515, 2;
	add.s32 	%r70, %r30, %r311;
	ld.shared.f32 	%f29, [%r70];
	xor.b32  	%r312, %r311, -4;
	add.s32 	%r313, %r32, %r312;
	ld.shared.f32 	%f8, [%r313];
	setp.geu.f32 	%p48, %f8, %f29;
	@%p48 bra 	$L__BB0_59;
	shl.b32 	%r314, %r69, 2;
	add.s32 	%r315, %r12, %r314;
	ld.shared.u32 	%r316, [%r315];
	st.shared.f32 	[%r70], %f8;
	add.s32 	%r318, %r31, %r311;
	st.shared.u32 	[%r318], %r316;
$L__BB0_59:
	add.s32 	%r515, %r515, 32;
	setp.lt.s32 	%p49, %r515, %r192;
	@%p49 bra 	$L__BB0_57;
$L__BB0_60:
	setp.lt.s32 	%p50, %r192, 2;
	bar.warp.sync 	-1;
	@%p50 bra 	$L__BB0_71;
	mov.b32 	%r516, 2;
$L__BB0_62:
	shr.s32 	%r517, %r516, 1;
	setp.lt.s32 	%p51, %r517, 1;
	@%p51 bra 	$L__BB0_70;
$L__BB0_63:
	setp.ge.s32 	%p52, %r549, %r192;
	@%p52 bra 	$L__BB0_69;
	mov.u32 	%r518, %r549;
$L__BB0_65:
	xor.b32  	%r76, %r518, %r517;
	setp.le.u32 	%p53, %r76, %r518;
	@%p53 bra 	$L__BB0_68;
	and.b32  	%r320, %r518, %r516;
	setp.eq.s32 	%p54, %r320, 0;
	shl.b32 	%r321, %r518, 2;
	add.s32 	%r77, %r30, %r321;
	ld.shared.f32 	%f9, [%r77];
	shl.b32 	%r322, %r76, 2;
	add.s32 	%r78, %r30, %r322;
	ld.shared.f32 	%f10, [%r78];
	add.s32 	%r79, %r31, %r321;
	add.s32 	%r80, %r31, %r322;
	setp.gt.f32 	%p55, %f9, %f10;
	setp.lt.f32 	%p56, %f9, %f10;
	selp.u32 	%r323, -1, 0, %p56;
	selp.u32 	%r324, -1, 0, %p55;
	selp.b32 	%r325, %r324, %r323, %p54;
	and.b32  	%r326, %r325, 1;
	setp.eq.b32 	%p57, %r326, 1;
	not.pred 	%p58, %p57;
	@%p58 bra 	$L__BB0_68;
	ld.shared.u32 	%r327, [%r80];
	ld.shared.u32 	%r328, [%r79];
	st.shared.f32 	[%r77], %f10;
	st.shared.f32 	[%r78], %f9;
	st.shared.u32 	[%r79], %r327;
	st.shared.u32 	[%r80], %r328;
$L__BB0_68:
	add.s32 	%r518, %r518, 32;
	setp.lt.s32 	%p59, %r518, %r192;
	@%p59 bra 	$L__BB0_65;
$L__BB0_69:
	bar.warp.sync 	-1;
	shr.u32 	%r82, %r517, 1;
	setp.gt.u32 	%p60, %r517, 1;
	mov.u32 	%r517, %r82;
	@%p60 bra 	$L__BB0_63;
$L__BB0_70:
	shl.b32 	%r516, %r516, 1;
	setp.le.s32 	%p61, %r516, %r192;
	@%p61 bra 	$L__BB0_62;
$L__BB0_71:
	setp.ge.s32 	%p62, %r549, %r192;
	bar.warp.sync 	-1;
	@%p62 bra 	$L__BB0_74;
	mov.u32 	%r519, %r549;
$L__BB0_73:
	shl.b32 	%r329, %r519, 2;
	add.s32 	%r330, %r30, %r329;
	ld.shared.f32 	%f30, [%r330];
	add.s32 	%r331, %r11, %r329;
	st.shared.f32 	[%r331], %f30;
	add.s32 	%r332, %r31, %r329;
	ld.shared.u32 	%r333, [%r332];
	add.s32 	%r334, %r12, %r329;
	st.shared.u32 	[%r334], %r333;
	add.s32 	%r519, %r519, 32;
	setp.lt.s32 	%p63, %r519, %r192;
	@%p63 bra 	$L__BB0_73;
$L__BB0_74:
	setp.ne.s32 	%p64, %r549, 0;
	bar.warp.sync 	-1;
	@%p64 bra 	$L__BB0_76;
	mov.b32 	%r335, 0;
	st.volatile.shared.u32 	[%r9], %r335;
	ld.shared.f32 	%f31, [%r32+-4];
	shr.u32 	%r336, %r5, 3;
	and.b32  	%r337, %r336, 124;
	mov.u32 	%r338, _ZZ10knn_kernelPK6float2iS1_iP6PairIFiiE14s_max_distance;
	add.s32 	%r339, %r338, %r337;
	st.shared.f32 	[%r339], %f31;
$L__BB0_76:
	bar.warp.sync 	-1;
$L__BB0_77:
	bar.warp.sync 	-1;
	add.s32 	%r505, %r505, 32;
	setp.lt.s32 	%p65, %r505, %r34;
	@%p65 bra 	$L__BB0_25;
$L__BB0_78:
	ld.param.u32 	%r495, [_Z10knn_kernelPK6float2iS1_iP6PairIFii_param_3];
	bar.sync 	0;
	add.s32 	%r503, %r503, %r193;
	setp.lt.s32 	%p66, %r503, %r495;
	@%p66 bra 	$L__BB0_20;
$L__BB0_79:
	ld.param.u32 	%r492, [_Z10knn_kernelPK6float2iS1_iP6PairIFii_param_1];
	setp.ge.s32 	%p67, %r7, %r492;
	@%p67 bra 	$L__BB0_150;
	setp.ne.s32 	%p68, %r549, 0;
	mov.b32 	%r520, 0;
	@%p68 bra 	$L__BB0_82;
	ld.shared.u32 	%r341, [%r9];
	setp.gt.s32 	%p69, %r341, 0;
	selp.u32 	%r520, 1, 0, %p69;
$L__BB0_82:
	shfl.sync.idx.b32	%r342|%p70, %r520, 0, 31, -1;
	setp.eq.s32 	%p71, %r342, 0;
	@%p71 bra 	$L__BB0_143;
	ld.volatile.shared.u32 	%r343, [%r9];
	min.s32 	%r90, %r343, %r192;
	add.s32 	%r523, %r90, %r549;
	setp.ge.s32 	%p72, %r523, %r192;
	@%p72 bra 	$L__BB0_95;
	add.s32 	%r344, %r523, 32;
	max.s32 	%r345, %r192, %r344;
	not.b32 	%r346, %r90;
	add.s32 	%r347, %r345, %r346;
	sub.s32 	%r92, %r347, %r549;
	shr.u32 	%r348, %r92, 5;
	add.s32 	%r93, %r348, 1;
	and.b32  	%r94, %r93, 7;
	setp.lt.u32 	%p73, %r92, 224;
	@%p73 bra 	$L__BB0_87;
	and.b32  	%r95, %r93, 268435448;
	mov.b32 	%r522, 0;
$L__BB0_86:
	.pragma "nounroll";
	shl.b32 	%r350, %r523, 2;
	add.s32 	%r351, %r30, %r350;
	mov.b32 	%r352, 2139095039;
	st.shared.u32 	[%r351], %r352;
	add.s32 	%r353, %r31, %r350;
	mov.b32 	%r354, -1;
	st.shared.u32 	[%r353], %r354;
	st.shared.u32 	[%r351+128], %r352;
	st.shared.u32 	[%r353+128], %r354;
	st.shared.u32 	[%r351+256], %r352;
	st.shared.u32 	[%r353+256], %r354;
	st.shared.u32 	[%r351+384], %r352;
	st.shared.u32 	[%r353+384], %r354;
	st.shared.u32 	[%r351+512], %r352;
	st.shared.u32 	[%r353+512], %r354;
	st.shared.u32 	[%r351+640], %r352;
	st.shared.u32 	[%r353+640], %r354;
	st.shared.u32 	[%r351+768], %r352;
	st.shared.u32 	[%r353+768], %r354;
	st.shared.u32 	[%r351+896], %r352;
	st.shared.u32 	[%r353+896], %r354;
	add.s32 	%r523, %r523, 256;
	add.s32 	%r522, %r522, 8;
	setp.ne.s32 	%p74, %r522, %r95;
	@%p74 bra 	$L__BB0_86;
$L__BB0_87:
	setp.eq.s32 	%p75, %r94, 0;
	@%p75 bra 	$L__BB0_95;
	setp.lt.u32 	%p76, %r94, 4;
	@%p76 bra 	$L__BB0_90;
	shl.b32 	%r355, %r523, 2;
	add.s32 	%r356, %r30, %r355;
	mov.b32 	%r357, 2139095039;
	st.shared.u32 	[%r356], %r357;
	add.s32 	%r358, %r31, %r355;
	mov.b32 	%r359, -1;
	st.shared.u32 	[%r358], %r359;
	st.shared.u32 	[%r356+128], %r357;
	st.shared.u32 	[%r358+128], %r359;
	st.shared.u32 	[%r356+256], %r357;
	st.shared.u32 	[%r358+256], %r359;
	st.shared.u32 	[%r356+384], %r357;
	st.shared.u32 	[%r358+384], %r359;
	add.s32 	%r523, %r523, 128;
$L__BB0_90:
	and.b32  	%r360, %r93, 3;
	setp.eq.s32 	%p77, %r360, 0;
	@%p77 bra 	$L__BB0_95;
	setp.eq.s32 	%p78, %r360, 1;
	@%p78 bra 	$L__BB0_93;
	shl.b32 	%r361, %r523, 2;
	add.s32 	%r362, %r30, %r361;
	mov.b32 	%r363, 2139095039;
	st.shared.u32 	[%r362], %r363;
	add.s32 	%r364, %r31, %r361;
	mov.b32 	%r365, -1;
	st.shared.u32 	[%r364], %r365;
	st.shared.u32 	[%r362+128], %r363;
	st.shared.u32 	[%r364+128], %r365;
	add.s32 	%r523, %r523, 64;
$L__BB0_93:
	and.b32  	%r366, %r92, 32;
	setp.ne.s32 	%p79, %r366, 0;
	@%p79 bra 	$L__BB0_95;
	shl.b32 	%r367, %r523, 2;
	add.s32 	%r368, %r30, %r367;
	mov.b32 	%r369, 2139095039;
	st.shared.u32 	[%r368], %r369;
	add.s32 	%r370, %r31, %r367;
	mov.b32 	%r371, -1;
	st.shared.u32 	[%r370], %r371;
$L__BB0_95:
	bar.warp.sync 	-1;
	setp.lt.s32 	%p80, %r192, 2;
	@%p80 bra 	$L__BB0_106;
	mov.b32 	%r526, 2;
$L__BB0_97:
	shr.s32 	%r527, %r526, 1;
	setp.lt.s32 	%p81, %r527, 1;
	@%p81 bra 	$L__BB0_105;
$L__BB0_98:
	setp.ge.s32 	%p82, %r549, %r192;
	@%p82 bra 	$L__BB0_104;
	mov.u32 	%r528, %r549;
$L__BB0_100:
	xor.b32  	%r109, %r528, %r527;
	setp.le.u32 	%p83, %r109, %r528;
	@%p83 bra 	$L__BB0_103;
	and.b32  	%r373, %r528, %r526;
	setp.eq.s32 	%p84, %r373, 0;
	shl.b32 	%r374, %r528, 2;
	add.s32 	%r110, %r30, %r374;
	ld.shared.f32 	%f11, [%r110];
	shl.b32 	%r375, %r109, 2;
	add.s32 	%r111, %r30, %r375;
	ld.shared.f32 	%f12, [%r111];
	add.s32 	%r112, %r31, %r374;
	add.s32 	%r113, %r31, %r375;
	setp.gt.f32 	%p85, %f11, %f12;
	setp.lt.f32 	%p86, %f11, %f12;
	selp.u32 	%r376, -1, 0, %p86;
	selp.u32 	%r377, -1, 0, %p85;
	selp.b32 	%r378, %r377, %r376, %p84;
	and.b32  	%r379, %r378, 1;
	setp.eq.b32 	%p87, %r379, 1;
	not.pred 	%p88, %p87;
	@%p88 bra 	$L__BB0_103;
	ld.shared.u32 	%r380, [%r113];
	ld.shared.u32 	%r381, [%r112];
	st.shared.f32 	[%r110], %f12;
	st.shared.f32 	[%r111], %f11;
	st.shared.u32 	[%r112], %r380;
	st.shared.u32 	[%r113], %r381;
$L__BB0_103:
	add.s32 	%r528, %r528, 32;
	setp.lt.s32 	%p89, %r528, %r192;
	@%p89 bra 	$L__BB0_100;
$L__BB0_104:
	bar.warp.sync 	-1;
	shr.u32 	%r115, %r527, 1;
	setp.gt.u32 	%p90, %r527, 1;
	mov.u32 	%r527, %r115;
	@%p90 bra 	$L__BB0_98;
$L__BB0_105:
	shl.b32 	%r526, %r526, 1;
	setp.le.s32 	%p91, %r526, %r192;
	@%p91 bra 	$L__BB0_97;
$L__BB0_106:
	setp.ge.s32 	%p92, %r549, %r192;
	bar.warp.sync 	-1;
	@%p92 bra 	$L__BB0_122;
	not.b32 	%r382, %r549;
	add.s32 	%r117, %r192, %r382;
	and.b32  	%r383, %r117, 96;
	setp.eq.s32 	%p93, %r383, 96;
	mov.u32 	%r531, %r549;
	@%p93 bra 	$L__BB0_112;
	shr.u32 	%r385, %r117, 5;
	add.s32 	%r386, %r385, 1;
	and.b32  	%r118, %r386, 3;
	mov.b32 	%r530, 0;
	mov.u32 	%r531, %r549;
$L__BB0_109:
	.pragma "nounroll";
	not.b32 	%r387, %r531;
	add.s32 	%r121, %r192, %r387;
	shl.b32 	%r388, %r531, 2;
	add.s32 	%r122, %r30, %r388;
	ld.shared.f32 	%f32, [%r122];
	shl.b32 	%r389, %r121, 2;
	add.s32 	%r390, %r11, %r389;
	ld.shared.f32 	%f13, [%r390];
	setp.geu.f32 	%p94, %f13, %f32;
	@%p94 bra 	$L__BB0_111;
	add.s32 	%r392, %r12, %r389;
	ld.shared.u32 	%r393, [%r392];
	st.shared.f32 	[%r122], %f13;
	add.s32 	%r395, %r31, %r388;
	st.shared.u32 	[%r395], %r393;
$L__BB0_111:
	add.s32 	%r531, %r531, 32;
	add.s32 	%r530, %r530, 1;
	setp.ne.s32 	%p95, %r530, %r118;
	@%p95 bra 	$L__BB0_109;
$L__BB0_112:
	setp.lt.u32 	%p96, %r117, 96;
	@%p96 bra 	$L__BB0_122;
$L__BB0_113:
	not.b32 	%r396, %r531;
	add.s32 	%r397, %r192, %r396;
	shl.b32 	%r398, %r531, 2;
	add.s32 	%r127, %r30, %r398;
	ld.shared.f32 	%f33, [%r127];
	shl.b32 	%r399, %r397, 2;
	add.s32 	%r128, %r11, %r399;
	ld.shared.f32 	%f14, [%r128];
	add.s32 	%r129, %r12, %r399;
	setp.geu.f32 	%p97, %f14, %f33;
	add.s32 	%r130, %r31, %r398;
	@%p97 bra 	$L__BB0_115;
	ld.shared.u32 	%r400, [%r129];
	st.shared.f32 	[%r127], %f14;
	st.shared.u32 	[%r130], %r400;
$L__BB0_115:
	ld.shared.f32 	%f34, [%r127+128];
	ld.shared.f32 	%f15, [%r128+-128];
	setp.geu.f32 	%p98, %f15, %f34;
	@%p98 bra 	$L__BB0_117;
	ld.shared.u32 	%r401, [%r129+-128];
	st.shared.f32 	[%r127+128], %f15;
	st.shared.u32 	[%r130+128], %r401;
$L__BB0_117:
	ld.shared.f32 	%f35, [%r127+256];
	ld.shared.f32 	%f16, [%r128+-256];
	setp.geu.f32 	%p99, %f16, %f35;
	@%p99 bra 	$L__BB0_119;
	ld.shared.u32 	%r402, [%r129+-256];
	st.shared.f32 	[%r127+256], %f16;
	st.shared.u32 	[%r130+256], %r402;
$L__BB0_119:
	ld.shared.f32 	%f36, [%r127+384];
	ld.shared.f32 	%f17, [%r128+-384];
	setp.geu.f32 	%p100, %f17, %f36;
	@%p100 bra 	$L__BB0_121;
	ld.shared.u32 	%r403, [%r129+-384];
	st.shared.f32 	[%r127+384], %f17;
	st.shared.u32 	[%r130+384], %r403;
$L__BB0_121:
	add.s32 	%r531, %r531, 128;
	setp.lt.s32 	%p101, %r531, %r192;
	@%p101 bra 	$L__BB0_113;
$L__BB0_122:
	setp.lt.s32 	%p102, %r192, 2;
	bar.warp.sync 	-1;
	@%p102 bra 	$L__BB0_133;
	add.s32 	%r406, %r211, %r2;
	shl.b32 	%r407, %r549, 2;
	add.s32 	%r408, %r406, %r407;
	mov.u32 	%r409, smem;
	add.s32 	%r132, %r409, %r408;
	add.s32 	%r410, %r211, %r1;
	add.s32 	%r411, %r410, %r407;
	add.s32 	%r133, %r409, %r411;
	mov.b32 	%r533, 2;
$L__BB0_124:
	shr.s32 	%r534, %r533, 1;
	setp.lt.s32 	%p103, %r534, 1;
	@%p103 bra 	$L__BB0_132;
$L__BB0_125:
	setp.ge.s32 	%p104, %r549, %r192;
	@%p104 bra 	$L__BB0_131;
	mov.u32 	%r535, %r133;
	mov.u32 	%r536, %r132;
	mov.u32 	%r537, %r549;
$L__BB0_127:
	xor.b32  	%r140, %r537, %r534;
	setp.le.u32 	%p105, %r140, %r537;
	@%p105 bra 	$L__BB0_130;
	and.b32  	%r412, %r537, %r533;
	setp.eq.s32 	%p106, %r412, 0;
	ld.shared.f32 	%f18, [%r535];
	shl.b32 	%r413, %r140, 2;
	add.s32 	%r141, %r30, %r413;
	ld.shared.f32 	%f19, [%r141];
	add.s32 	%r142, %r31, %r413;
	setp.gt.f32 	%p107, %f18, %f19;
	setp.lt.f32 	%p108, %f18, %f19;
	selp.u32 	%r414, -1, 0, %p108;
	selp.u32 	%r415, -1, 0, %p107;
	selp.b32 	%r416, %r415, %r414, %p106;
	and.b32  	%r417, %r416, 1;
	setp.eq.b32 	%p109, %r417, 1;
	not.pred 	%p110, %p109;
	@%p110 bra 	$L__BB0_130;
	ld.shared.u32 	%r418, [%r142];
	ld.shared.u32 	%r419, [%r536];
	st.shared.f32 	[%r535], %f19;
	st.shared.f32 	[%r141], %f18;
	st.shared.u32 	[%r536], %r418;
	st.shared.u32 	[%r142], %r419;
$L__BB0_130:
	add.s32 	%r537, %r537, 32;
	add.s32 	%r536, %r536, 128;
	add.s32 	%r535, %r535, 128;
	setp.lt.s32 	%p111, %r537, %r192;
	@%p111 bra 	$L__BB0_127;
$L__BB0_131:
	bar.warp.sync 	-1;
	shr.u32 	%r146, %r534, 1;
	setp.gt.u32 	%p112, %r534, 1;
	mov.u32 	%r534, %r146;
	@%p112 bra 	$L__BB0_125;
$L__BB0_132:
	shl.b32 	%r533, %r533, 1;
	setp.le.s32 	%p113, %r533, %r192;
	@%p113 bra 	$L__BB0_124;
$L__BB0_133:
	setp.ge.s32 	%p114, %r549, %r192;
	bar.warp.sync 	-1;
	@%p114 bra 	$L__BB0_140;
	not.b32 	%r420, %r549;
	add.s32 	%r148, %r192, %r420;
	and.b32  	%r421, %r148, 96;
	setp.eq.s32 	%p115, %r421, 96;
	mov.u32 	%r542, %r549;
	@%p115 bra 	$L__BB0_137;
	shr.u32 	%r422, %r148, 5;
	add.s32 	%r423, %r422, 1;
	and.b32  	%r424, %r423, 3;
	shl.b32 	%r426, %r549, 2;
	add.s32 	%r149, %r212, %r426;
	mov.u32 	%r428, smem;
	add.s32 	%r539, %r428, %r211;
	add.s32 	%r151, %r2, %r426;
	add.s32 	%r152, %r3, %r426;
	add.s32 	%r153, %r1, %r426;
	neg.s32 	%r538, %r424;
	shl.b32 	%r429, %r423, 5;
	and.b32  	%r430, %r429, 96;
	or.b32  	%r542, %r430, %r549;
$L__BB0_136:
	.pragma "nounroll";
	add.s32 	%r431, %r539, %r153;
	ld.shared.f32 	%f37, [%r431];
	add.s32 	%r432, %r539, %r152;
	st.shared.f32 	[%r432], %f37;
	add.s32 	%r433, %r539, %r151;
	ld.shared.u32 	%r434, [%r433];
	add.s32 	%r435, %r539, %r149;
	st.shared.u32 	[%r435], %r434;
	add.s32 	%r539, %r539, 128;
	add.s32 	%r538, %r538, 1;
	setp.ne.s32 	%p116, %r538, 0;
	@%p116 bra 	$L__BB0_136;
$L__BB0_137:
	setp.lt.u32 	%p117, %r148, 96;
	@%p117 bra 	$L__BB0_140;
	shl.b32 	%r436, %r542, 2;
	add.s32 	%r437, %r1, %r436;
	add.s32 	%r161, %r437, 256;
	mov.u32 	%r439, smem;
	add.s32 	%r541, %r439, %r211;
	add.s32 	%r440, %r3, %r436;
	add.s32 	%r163, %r440, 256;
	add.s32 	%r441, %r2, %r436;
	add.s32 	%r164, %r441, 256;
	add.s32 	%r165, %r212, %r436;
$L__BB0_139:
	add.s32 	%r443, %r541, %r161;
	ld.shared.f32 	%f38, [%r443+-256];
	add.s32 	%r444, %r541, %r163;
	st.shared.f32 	[%r444+-256], %f38;
	add.s32 	%r445, %r541, %r164;
	ld.shared.u32 	%r446, [%r445+-256];
	add.s32 	%r447, %r541, %r165;
	st.shared.u32 	[%r447], %r446;
	ld.shared.f32 	%f39, [%r443+-128];
	st.shared.f32 	[%r444+-128], %f39;
	ld.shared.u32 	%r448, [%r445+-128];
	st.shared.u32 	[%r447+128], %r448;
	ld.shared.f32 	%f40, [%r443];
	st.shared.f32 	[%r444], %f40;
	ld.shared.u32 	%r449, [%r445];
	st.shared.u32 	[%r447+256], %r449;
	ld.shared.f32 	%f41, [%r443+128];
	st.shared.f32 	[%r444+128], %f41;
	ld.shared.u32 	%r450, [%r445+128];
	st.shared.u32 	[%r447+384], %r450;
	add.s32 	%r542, %r542, 128;
	add.s32 	%r541, %r541, 512;
	setp.lt.s32 	%p118, %r542, %r192;
	@%p118 bra 	$L__BB0_139;
$L__BB0_140:
	setp.ne.s32 	%p119, %r549, 0;
	bar.warp.sync 	-1;
	@%p119 bra 	$L__BB0_142;
	mov.b32 	%r451, 0;
	st.volatile.shared.u32 	[%r9], %r451;
	ld.shared.f32 	%f42, [%r32+-4];
	shr.u32 	%r452, %r5, 3;
	and.b32  	%r453, %r452, 124;
	mov.u32 	%r454, _ZZ10knn_kernelPK6float2iS1_iP6PairIFiiE14s_max_distance;
	add.s32 	%r455, %r454, %r453;
	st.shared.f32 	[%r455], %f42;
$L__BB0_142:
	bar.warp.sync 	-1;
$L__BB0_143:
	setp.ge.s32 	%p120, %r549, %r192;
	@%p120 bra 	$L__BB0_150;
	ld.param.u64 	%rd35, [_Z10knn_kernelPK6float2iS1_iP6PairIFii_param_4];
	cvta.to.global.u64 	%rd1, %rd35;
	not.b32 	%r456, %r549;
	add.s32 	%r170, %r192, %r456;
	and.b32  	%r457, %r170, 96;
	setp.eq.s32 	%p121, %r457, 96;
	@%p121 bra 	$L__BB0_147;
	shr.u32 	%r458, %r170, 5;
	add.s32 	%r459, %r458, 1;
	and.b32  	%r460, %r459, 3;
	add.s32 	%r462, %r211, %r3;
	shl.b32 	%r463, %r549, 2;
	add.s32 	%r464, %r462, %r463;
	mov.u32 	%r465, smem;
	add.s32 	%r545, %r465, %r464;
	mul.wide.s32 	%rd24, %r192, %r7;
	shl.b64 	%rd25, %rd24, 3;
	and.b32  	%r466, %r5, 31;
	mul.wide.u32 	%rd26, %r466, 8;
	add.s64 	%rd27, %rd25, %rd26;
	add.s64 	%rd28, %rd27, %rd1;
	add.s64 	%rd36, %rd28, 4;
	add.s32 	%r468, %r211, %r212;
	add.s32 	%r469, %r468, %r463;
	add.s32 	%r544, %r465, %r469;
	neg.s32 	%r543, %r460;
	shl.b32 	%r470, %r459, 5;
	and.b32  	%r471, %r470, 96;
	or.b32  	%r549, %r471, %r549;
$L__BB0_146:
	.pragma "nounroll";
	ld.shared.u32 	%r472, [%r544];
	st.global.u32 	[%rd36+-4], %r472;
	ld.shared.f32 	%f43, [%r545];
	st.global.f32 	[%rd36], %f43;
	add.s32 	%r545, %r545, 128;
	add.s64 	%rd36, %rd36, 256;
	add.s32 	%r544, %r544, 128;
	add.s32 	%r543, %r543, 1;
	setp.ne.s32 	%p122, %r543, 0;
	@%p122 bra 	$L__BB0_146;
$L__BB0_147:
	setp.lt.u32 	%p123, %r170, 96;
	@%p123 bra 	$L__BB0_150;
	shl.b32 	%r474, %r192, 4;
	add.s32 	%r475, %r474, %r3;
	add.s32 	%r476, %r475, 3;
	and.b32  	%r477, %r476, -8;
	add.s32 	%r478, %r211, %r477;
	shl.b32 	%r479, %r549, 2;
	add.s32 	%r480, %r478, %r479;
	mov.u32 	%r481, smem;
	add.s32 	%r482, %r480, %r481;
	add.s32 	%r548, %r482, 256;
	mul.wide.s32 	%rd29, %r192, %r7;
	shl.b64 	%rd30, %rd29, 3;
	mul.wide.u32 	%rd31, %r549, 8;
	add.s64 	%rd32, %rd30, %rd31;
	add.s64 	%rd33, %rd32, %rd1;
	add.s64 	%rd37, %rd33, 772;
	add.s32 	%r483, %r211, %r3;
	add.s32 	%r484, %r483, %r479;
	add.s32 	%r485, %r484, %r481;
	add.s32 	%r547, %r485, 256;
$L__BB0_149:
	ld.shared.u32 	%r486, [%r548+-256];
	st.global.u32 	[%rd37+-772], %r486;
	ld.shared.f32 	%f44, [%r547+-256];
	st.global.f32 	[%rd37+-768], %f44;
	ld.shared.u32 	%r487, [%r548+-128];
	st.global.u32 	[%rd37+-516], %r487;
	ld.shared.f32 	%f45, [%r547+-128];
	st.global.f32 	[%rd37+-512], %f45;
	ld.shared.u32 	%r488, [%r548];
	st.global.u32 	[%rd37+-260], %r488;
	ld.shared.f32 	%f46, [%r547];
	st.global.f32 	[%rd37+-256], %f46;
	ld.shared.u32 	%r489, [%r548+128];
	st.global.u32 	[%rd37+-4], %r489;
	ld.shared.f32 	%f47, [%r547+128];
	st.global.f32 	[%rd37], %f47;
	add.s32 	%r549, %r549, 128;
	add.s32 	%r548, %r548, 512;
	add.s64 	%rd37, %rd37, 1024;
	add.s32 	%r547, %r547, 512;
	setp.lt.s32 	%p124, %r549, %r192;
	@%p124 bra 	$L__BB0_149;
$L__BB0_150:
	ret;

}


// ===== COMPILED SASS (sm_100) =====

	.target	sm_100

	.elftype	@"ET_EXEC"


//--------------------- .note.nv.tkinfo           --------------------------
	.section	.note.nv.tkinfo,"",@"SHT_NOTE"
	.sectionflags	@"SHF_NOTE_NV_TKINFO"
	.tkinfo
        /*0018*/ 	.word	0x00000002
        /*0030*/ 	.string	""
        /*0030*/ 	.string	"ptxas"
        /*0030*/ 	.string	"Cuda compilation tools, release 13.0, V13.0.88"
        /*0030*/ 	.string	"Build cuda_13.0.r13.0/compiler.36424714_0"
        /*0030*/ 	.string	"-arch sm_100 -m 64 "



//--------------------- .note.nv.cuinfo           --------------------------
	.section	.note.nv.cuinfo,"",@"SHT_NOTE"
	.sectionflags	@"SHF_NOTE_NV_CUINFO"
        /*0018*/ 	.short	0x0002
        /*001a*/ 	.short	0x0064
        /*001c*/ 	.short	0x0082
	.zero		2


//--------------------- .nv.info                  --------------------------
	.section	.nv.info,"",@"SHT_CUDA_INFO"
	.align	4


	//----- nvinfo : EIATTR_REGCOUNT
	.align		4
        /*0000*/ 	.byte	0x04, 0x2f
        /*0002*/ 	.short	(.L_1 - .L_0)
	.align		4
.L_0:
        /*0004*/ 	.word	index@(_Z10knn_kernelPK6float2iS1_iP6PairIFii)
        /*0008*/ 	.word	0x00000020


	//----- nvinfo : EIATTR_FRAME_SIZE
	.align		4
.L_1:
        /*000c*/ 	.byte	0x04, 0x11
        /*000e*/ 	.short	(.L_3 - .L_2)
	.align		4
.L_2:
        /*0010*/ 	.word	index@(_Z10knn_kernelPK6float2iS1_iP6PairIFii)
        /*0014*/ 	.word	0x00000000


	//----- nvinfo : EIATTR_MIN_STACK_SIZE
	.align		4
.L_3:
        /*0018*/ 	.byte	0x04, 0x12
        /*001a*/ 	.short	(.L_5 - .L_4)
	.align		4
.L_4:
        /*001c*/ 	.word	index@(_Z10knn_kernelPK6float2iS1_iP6PairIFii)
        /*0020*/ 	.word	0x00000000
.L_5:


//--------------------- .nv.compat                --------------------------
	.section	.nv.compat,"",@"SHT_CUDA_COMPAT_INFO"
	.align	4
        /*0000*/ 	.byte	0x02, 0x09, 0x00, 0x00, 0x02, 0x02, 0x01, 0x00, 0x02, 0x05, 0x05, 0x00, 0x03, 0x07, 0x01, 0x01
        /*0010*/ 	.byte	0x02, 0x03, 0x00, 0x00, 0x02, 0x06, 0x01, 0x00, 0x04, 0x0b, 0x08, 0x00, 0x09, 0x00, 0x00, 0x00
        /*0020*/ 	.byte	0x00, 0x00, 0x00, 0x00


//--------------------- .nv.info._Z10knn_kernelPK6float2iS1_iP6PairIFii --------------------------
	.section	.nv.info._Z10knn_kernelPK6float2iS1_iP6PairIFii,"",@"SHT_CUDA_INFO"
	.sectionflags	@""
	.align	4


	//----- nvinfo : EIATTR_CUDA_API_VERSION
	.align		4
        /*0000*/ 	.byte	0x04, 0x37
        /*0002*/ 	.short	(.L_7 - .L_6)
.L_6:
        /*0004*/ 	.word	0x00000082


	//----- nvinfo : EIATTR_KPARAM_INFO
	.align		4
.L_7:
        /*0008*/ 	.byte	0x04, 0x17
        /*000a*/ 	.short	(.L_9 - .L_8)
.L_8:
        /*000c*/ 	.word	0x00000000
        /*0010*/ 	.short	0x0006
        /*0012*/ 	.short	0x002c
        /*0014*/ 	.byte	0x00, 0xf0, 0x11, 0x00


	//----- nvinfo : EIATTR_KPARAM_INFO
	.align		4
.L_9:
        /*0018*/ 	.byte	0x04, 0x17
        /*001a*/ 	.short	(.L_11 - .L_10)
.L_10:
        /*001c*/ 	.word	0x00000000
        /*0020*/ 	.short	0x0005
        /*0022*/ 	.short	0x0028
        /*0024*/ 	.byte	0x00, 0xf0, 0x11, 0x00


	//----- nvinfo : EIATTR_KPARAM_INFO
	.align		4
.L_11:
        /*0028*/ 	.byte	0x04, 0x17
        /*002a*/ 	.short	(.L_13 - .L_12)
.L_12:
        /*002c*/ 	.word	0x00000000
        /*0030*/ 	.short	0x0004
        /*0032*/ 	.short	0x0020
        /*0034*/ 	.byte	0x00, 0xf5, 0x21, 0x00


	//----- nvinfo : EIATTR_KPARAM_INFO
	.align		4
.L_13:
        /*0038*/ 	.byte	0x04, 0x17
        /*003a*/ 	.short	(.L_15 - .L_14)
.L_14:
        /*003c*/ 	.word	0x00000000
        /*0040*/ 	.short	0x0003
        /*0042*/ 	.short	0x0018
        /*0044*/ 	.byte	0x00, 0xf0, 0x11, 0x00


	//----- nvinfo : EIATTR_KPARAM_INFO
	.align		4
.L_15:
        /*0048*/ 	.byte	0x04, 0x17
        /*004a*/ 	.short	(.L_17 - .L_16)
.L_16:
        /*004c*/ 	.word	0x00000000
        /*0050*/ 	.short	0x0002
        /*0052*/ 	.short	0x0010
        /*0054*/ 	.byte	0x00, 0xf5, 0x21, 0x00


	//----- nvinfo : EIATTR_KPARAM_INFO
	.align		4
.L_17:
        /*0058*/ 	.byte	0x04, 0x17
        /*005a*/ 	.short	(.L_19 - .L_18)
.L_18:
        /*005c*/ 	.word	0x00000000
        /*0060*/ 	.short	0x0001
        /*0062*/ 	.short	0x0008
        /*0064*/ 	.byte	0x00, 0xf0, 0x11, 0x00


	//----- nvinfo : EIATTR_KPARAM_INFO
	.align		4
.L_19:
        /*0068*/ 	.byte	0x04, 0x17
        /*006a*/ 	.short	(.L_21 - .L_20)
.L_20:
        /*006c*/ 	.word	0x00000000
        /*0070*/ 	.short	0x0000
        /*0072*/ 	.short	0x0000
        /*0074*/ 	.byte	0x00, 0xf5, 0x21, 0x00


	//----- nvinfo : EIATTR_SPARSE_MMA_MASK
	.align		4
.L_21:
        /*0078*/ 	.byte	0x03, 0x50
        /*007a*/ 	.short	0x0000


	//----- nvinfo : EIATTR_MAXREG_COUNT
	.align		4
        /*007c*/ 	.byte	0x03, 0x1b
        /*007e*/ 	.short	0x00ff


	//----- nvinfo : EIATTR_NUM_BARRIERS
	.align		4
        /*0080*/ 	.byte	0x02, 0x4c
        /*0082*/ 	.byte	0x01
	.zero		1


	//----- nvinfo : EIATTR_MERCURY_ISA_VERSION
	.align		4
        /*0084*/ 	.byte	0x03, 0x5f
        /*0086*/ 	.short	0x0101


	//----- nvinfo : EIATTR_COOP_GROUP_MASK_REGIDS
	.align		4
        /*0088*/ 	.byte	0x04, 0x29
        /*008a*/ 	.short	(.L_23 - .L_22)


	//   ....[0]....
.L_22:
        /*008c*/ 	.word	0xffffffff


	//   ....[1]....
        /*0090*/ 	.word	0xffffffff


	//   ....[2]....
        /*0094*/ 	.word	0xffffffff


	//   ....[3]....
        /*0098*/ 	.word	0xffffffff


	//   ....[4]....
        /*009c*/ 	.word	0xffffffff


	//   ....[5]....
        /*00a0*/ 	.word	0xffffffff


	//   ....[6]....
        /*00a4*/ 	.word	0xffffffff


	//   ....[7]....
        /*00a8*/ 	.word	0xffffffff


	//   ....[8]....
        /*00ac*/ 	.word	0xffffffff


	//   ....[9]....
        /*00b0*/ 	.word	0xffffffff


	//   ....[10]....
        /*00b4*/ 	.word	0xffffffff


	//   ....[11]....
        /*00b8*/ 	.word	0xffffffff


	//   ....[12]....
        /*00bc*/ 	.word	0xffffffff


	//   ....[13]....
        /*00c0*/ 	.word	0xffffffff


	//   ....[14]....
        /*00c4*/ 	.word	0xffffffff


	//   ....[15]....
        /*00c8*/ 	.word	0xffffffff


	//   ....[16]....
        /*00cc*/ 	.word	0xffffffff


	//   ....[17]....
        /*00d0*/ 	.word	0xffffffff


	//   ....[18]....
        /*00d4*/ 	.word	0xffffffff


	//   ....[19]....
        /*00d8*/ 	.word	0xffffffff


	//   ....[20]....
        /*00dc*/ 	.word	0xffffffff


	//   ....[21]....
        /*00e0*/ 	.word	0xffffffff


	//   ....[22]....
        /*00e4*/ 	.word	0xffffffff


	//   ....[23]....
        /*00e8*/ 	.word	0xffffffff


	//   ....[24]....
        /*00ec*/ 	.word	0x05000002


	//   ....[25]....
        /*00f0*/ 	.word	0x05000002


	//   ....[26]....
        /*00f4*/ 	.word	0x05000002


	//   ....[27]....
        /*00f8*/ 	.word	0x05000002


	//   ....[28]....
        /*00fc*/ 	.word	0x05000002


	//   ....[29]....
        /*0100*/ 	.word	0x05000002


	//   ....[30]....
        /*0104*/ 	.word	0x05000002


	//   ....[31]....
        /*0108*/ 	.word	0x05000002


	//   ....[32]....
        /*010c*/ 	.word	0x05000002


	//   ....[33]....
        /*0110*/ 	.word	0x05000002


	//   ....[34]....
        /*0114*/ 	.word	0x05000002


	//   ....[35]....
        /*0118*/ 	.word	0x05000002


	//   ....[36]....
        /*011c*/ 	.word	0x05000002


	//   ....[37]....
        /*0120*/ 	.word	0x05000002


	//   ....[38]....
        /*0124*/ 	.word	0x05000002


	//   ....[39]....
        /*0128*/ 	.word	0x05000002


	//   ....[40]....
        /*012c*/ 	.word	0x05000002


	//----- nvinfo : EIATTR_COOP_GROUP_INSTR_OFFSETS
	.align		4
.L_23:
        /*0130*/ 	.byte	0x04, 0x28
        /*0132*/ 	.short	(.L_25 - .L_24)


	//   ....[0]....
.L_24:
        /*0134*/ 	.word	0x00000260


	//   ....[1]....
        /*0138*/ 	.word	0x000007c0


	//   ....[2]....
        /*013c*/ 	.word	0x00000880


	//   ....[3]....
        /*0140*/ 	.word	0x00000890


	//   ....[4]....
        /*0144*/ 	.word	0x00000d90


	//   ....[5]....
        /*0148*/ 	.word	0x00000e00


	//   ....[6]....
        /*014c*/ 	.word	0x00001380


	//   ....[7]....
        /*0150*/ 	.word	0x00001610


	//   ....[8]....
        /*0154*/ 	.word	0x000016b0


	//   ....[9]....
        /*0158*/ 	.word	0x00001840


	//   ....[10]....
        /*015c*/ 	.word	0x00001af0


	//   ....[11]....
        /*0160*/ 	.word	0x00001bc0


	//   ....[12]....
        /*0164*/ 	.word	0x00001cf0


	//   ....[13]....
        /*0168*/ 	.word	0x00001e20


	//   ....[14]....
        /*016c*/ 	.word	0x00001e50


	//   ....[15]....
        /*0170*/ 	.word	0x00001fd0


	//   ....[16]....
        /*0174*/ 	.word	0x00002570


	//   ....[17]....
        /*0178*/ 	.word	0x00002850


	//   ....[18]....
        /*017c*/ 	.word	0x00002930


	//   ....[19]....
        /*0180*/ 	.word	0x00002e10


	//   ....[20]....
        /*0184*/ 	.word	0x000031a0


	//   ....[21]....
        /*0188*/ 	.word	0x00003280


	//   ....[22]....
        /*018c*/ 	.word	0x00003740


	//   ....[23]....
        /*0190*/ 	.word	0x00003830


	//   ....[24]....
        /*0194*/ 	.word	0x00004600


	//   ....[25]....
        /*0198*/ 	.word	0x00004650


	//   ....[26]....
        /*019c*/ 	.word	0x000046b0


	//   ....[27]....
        /*01a0*/ 	.word	0x00004720


	//   ....[28]....
        /*01a4*/ 	.word	0x00004790


	//   ....[29]....
        /*01a8*/ 	.word	0x00004800


	//   ....[30]....
        /*01ac*/ 	.word	0x00004870


	//   ....[31]....
        /*01b0*/ 	.word	0x000048e0


	//   ....[32]....
        /*01b4*/ 	.word	0x00004980


	//   ....[33]....
        /*01b8*/ 	.word	0x00004a00


	//   ....[34]....
        /*01bc*/ 	.word	0x00004a70


	//   ....[35]....
        /*01c0*/ 	.word	0x00004ae0


	//   ....[36]....
        /*01c4*/ 	.word	0x00004b50


	//   ....[37]....
        /*01c8*/ 	.word	0x00004bc0


	//   ....[38]....
        /*01cc*/ 	.word	0x00004c30


	//   ....[39]....
        /*01d0*/ 	.word	0x00004ca0


	//   ....[40]....
        /*01d4*/ 	.word	0x00004d10


	//----- nvinfo : EIATTR_VRC_CTA_INIT_COUNT
	.align		4
.L_25:
        /*01d8*/ 	.byte	0x02, 0x4a
	.zero		1
	.zero		1


	//----- nvinfo : EIATTR_EXIT_INSTR_OFFSETS
	.align		4
        /*01dc*/ 	.byte	0x04, 0x1c
        /*01de*/ 	.short	(.L_27 - .L_26)


	//   ....[0]....
.L_26:
        /*01e0*/ 	.word	0x00001f00


	//   ....[1]....
        /*01e4*/ 	.word	0x00003860


	//   ....[2]....
        /*01e8*/ 	.word	0x00003b40


	//   ....[3]....
        /*01ec*/ 	.word	0x00004490


	//   ....[4]....
        /*01f0*/ 	.word	0x000045a0


	//----- nvinfo : EIATTR_CRS_STACK_SIZE
	.align		4
.L_27:
        /*01f4*/ 	.byte	0x04, 0x1e
        /*01f6*/ 	.short	(.L_29 - .L_28)
.L_28:
        /*01f8*/ 	.word	0x00000000


	//----- nvinfo : EIATTR_CBANK_PARAM_SIZE
	.align		4
.L_29:
        /*01fc*/ 	.byte	0x03, 0x19
        /*01fe*/ 	.short	0x0030


	//----- nvinfo : EIATTR_PARAM_CBANK
	.align		4
        /*0200*/ 	.byte	0x04, 0x0a
        /*0202*/ 	.short	(.L_31 - .L_30)
	.align		4
.L_30:
        /*0204*/ 	.word	index@(.nv.constant0._Z10knn_kernelPK6float2iS1_iP6PairIFii)
        /*0208*/ 	.short	0x0380
        /*020a*/ 	.short	0x0030


	//----- nvinfo : EIATTR_SW_WAR
	.align		4
.L_31:
        /*020c*/ 	.byte	0x04, 0x36
        /*020e*/ 	.short	(.L_33 - .L_32)
.L_32:
        /*0210*/ 	.word	0x00000008
.L_33:


//--------------------- .nv.callgraph             --------------------------
	.section	.nv.callgraph,"",@"SHT_CUDA_CALLGRAPH"
	.align	4
	.sectionentsize	8
	.align		4
        /*0000*/ 	.word	0x00000000
	.align		4
        /*0004*/ 	.word	0xffffffff
	.align		4
        /*0008*/ 	.word	0x00000000
	.align		4
        /*000c*/ 	.word	0xfffffffe
	.align		4
        /*0010*/ 	.word	0x00000000
	.align		4
        /*0014*/ 	.word	0xfffffffd
	.align		4
        /*0018*/ 	.word	0x00000000
	.align		4
        /*001c*/ 	.word	0xfffffffc


//--------------------- .text._Z10knn_kernelPK6float2iS1_iP6PairIFii --------------------------
	.section	.text._Z10knn_kernelPK6float2iS1_iP6PairIFii,"ax",@progbits
	.align	128
        .global         _Z10knn_kernelPK6float2iS1_iP6PairIFii
        .type           _Z10knn_kernelPK6float2iS1_iP6PairIFii,@function
        .size           _Z10knn_kernelPK6float2iS1_iP6PairIFii,(.L_x_173 - _Z10knn_kernelPK6float2iS1_iP6PairIFii)
        .other          _Z10knn_kernelPK6float2iS1_iP6PairIFii,@"STO_CUDA_ENTRY STV_DEFAULT"
_Z10knn_kernelPK6float2iS1_iP6PairIFii:
.text._Z10knn_kernelPK6float2iS1_iP6PairIFii:
[----:B------:R-:W-:Y:S08]  /*0000*/  LDC R1, c[0x0][0x37c] ;  /* 0x0000df00ff017b82 */ /* 0x000ff00000000800 */
[----:B------:R-:W0:Y:S01]  /*0010*/  LDC.64 R4, c[0x0][0x3a8] ;  /* 0x0000ea00ff047b82 */ /* 0x000e220000000a00 */
[----:B------:R-:W1:Y:S01]  /*0020*/  S2R R12, SR_TID.X ;  /* 0x00000000000c7919 */ /* 0x000e620000002100 */
[----:B------:R-:W-:Y:S01]  /*0030*/  UMOV UR4, 0x400 ;  /* 0x0000040000047882 */ /* 0x000fe20000000000 */
[----:B------:R-:W2:Y:S01]  /*0040*/  LDCU.64 UR8, c[0x0][0x358] ;  /* 0x00006b00ff0877ac */ /* 0x000ea20008000a00 */
[----:B------:R-:W-:Y:S01]  /*0050*/  BSSY.RECONVERGENT B0, `(.L_x_0) ;  /* 0x0000070000007945 */ /* 0x000fe20003800200 */
[----:B------:R-:W3:Y:S01]  /*0060*/  S2R R6, SR_CTAID.X ;  /* 0x0000000000067919 */ /* 0x000ee20000002500 */
[----:B------:R-:W-:-:S02]  /*0070*/  UIADD3 UR5, UPT, UPT, UR4, 0x10, URZ ;  /* 0x0000001004057890 */ /* 0x000fc4000fffe0ff */
[----:B------:R-:W4:Y:S01]  /*0080*/  S2UR UR6, SR_CgaCtaId ;  /* 0x00000000000679c3 */ /* 0x000f220000008800 */
[----:B0-----:R-:W-:-:S05]  /*0090*/  IMAD.SHL.U32 R0, R4, 0x10, RZ ;  /* 0x0000001004007824 */ /* 0x001fca00078e00ff */
[----:B------:R-:W-:Y:S01]  /*00a0*/  LOP3.LUT R8, R0, 0x3, RZ, 0xfc, !PT ;  /* 0x0000000300087812 */ /* 0x000fe200078efcff */
[----:B----4-:R-:W-:Y:S01]  /*00b0*/  ULEA UR7, UR6, UR4, 0x18 ;  /* 0x0000000406077291 */ /* 0x010fe2000f8ec0ff */
[----:B-1----:R-:W-:-:S03]  /*00c0*/  LOP3.LUT P0, R10, R12, 0x1f, RZ, 0xc0, !PT ;  /* 0x0000001f0c0a7812 */ /* 0x002fc6000780c0ff */
[----:B------:R-:W-:Y:S01]  /*00d0*/  IMAD R3, R5, 0x8, R8 ;  /* 0x0000000805037824 */ /* 0x000fe200078e0208 */
[----:B------:R-:W-:Y:S01]  /*00e0*/  ULEA UR5, UR6, UR5, 0x18 ;  /* 0x0000000506057291 */ /* 0x000fe2000f8ec0ff */
[----:B------:R-:W-:Y:S01]  /*00f0*/  SHF.R.U32.HI R13, RZ, 0x5, R12 ;  /* 0x00000005ff0d7819 */ /* 0x000fe2000001160c */
[----:B------:R-:W-:Y:S02]  /*0100*/  UIADD3 UR4, UPT, UPT, UR4, 0x20, URZ ;  /* 0x0000002004047890 */ /* 0x000fe4000fffe0ff */
[----:B------:R-:W-:Y:S02]  /*0110*/  LOP3.LUT R3, R3, 0xfffffff8, RZ, 0xc0, !PT ;  /* 0xfffffff803037812 */ /* 0x000fe400078ec0ff */
[C---:B------:R-:W-:Y:S01]  /*0120*/  LEA R2, R13.reuse, UR7, 0x2 ;  /* 0x000000070d027c11 */ /* 0x040fe2000f8e10ff */
[----:B------:R-:W-:Y:S01]  /*0130*/  ULEA UR4, UR6, UR4, 0x18 ;  /* 0x0000000406047291 */ /* 0x000fe2000f8ec0ff */
[----:B------:R-:W-:Y:S01]  /*0140*/  LEA R14, R13, UR5, 0x2 ;  /* 0x000000050d0e7c11 */ /* 0x000fe2000f8e10ff */
[C-C-:B------:R-:W-:Y:S01]  /*0150*/  IMAD.IADD R7, R3.reuse, 0x1, R8.reuse ;  /* 0x0000000103077824 */ /* 0x140fe200078e0208 */
[----:B---3--:R-:W-:Y:S01]  /*0160*/  LEA R6, R6, R13, 0x2 ;  /* 0x0000000d06067211 */ /* 0x008fe200078e10ff */
[----:B------:R-:W-:Y:S01]  /*0170*/  @!P0 IMAD.MOV.U32 R17, RZ, RZ, 0x7f7fffff ;  /* 0x7f7fffffff118424 */ /* 0x000fe200078e00ff */
[----:B------:R0:W-:Y:S01]  /*0180*/  @!P0 STS [R2], RZ ;  /* 0x000000ff02008388 */ /* 0x0001e20000000800 */
[----:B------:R-:W-:Y:S01]  /*0190*/  IMAD.IADD R11, R3, 0x1, R8 ;  /* 0x00000001030b7824 */ /* 0x000fe200078e0208 */
[----:B------:R-:W-:Y:S01]  /*01a0*/  LOP3.LUT R7, R7, 0xfffffff8, RZ, 0xc0, !PT ;  /* 0xfffffff807077812 */ /* 0x000fe200078ec0ff */
[-C--:B------:R-:W-:Y:S01]  /*01b0*/  IMAD R8, R13, R4.reuse, RZ ;  /* 0x000000040d087224 */ /* 0x080fe200078e02ff */
[----:B------:R0:W-:Y:S01]  /*01c0*/  @!P0 STS [R14], R17 ;  /* 0x000000110e008388 */ /* 0x0001e20000000800 */
[----:B------:R-:W-:-:S02]  /*01d0*/  ISETP.GE.AND P0, PT, R10, R4, PT ;  /* 0x000000040a00720c */ /* 0x000fc40003f06270 */
[----:B------:R-:W-:Y:S01]  /*01e0*/  IMAD.IADD R7, R0, 0x1, R7 ;  /* 0x0000000100077824 */ /* 0x000fe200078e0207 */
[----:B------:R-:W-:-:S04]  /*01f0*/  LOP3.LUT R11, R11, 0xfffffff8, RZ, 0xc0, !PT ;  /* 0xfffffff80b0b7812 */ /* 0x000fc800078ec0ff */
[----:B------:R-:W-:-:S04]  /*0200*/  LOP3.LUT R7, R7, 0x3, RZ, 0xfc, !PT ;  /* 0x0000000307077812 */ /* 0x000fc800078efcff */
[----:B------:R-:W-:Y:S01]  /*0210*/  LOP3.LUT R9, R7, 0xfffffff8, RZ, 0xc0, !PT ;  /* 0xfffffff807097812 */ /* 0x000fe200078ec0ff */
[----:B------:R-:W-:-:S04]  /*0220*/  VIADD R7, R11, UR4 ;  /* 0x000000040b077c36 */ /* 0x000fc80008000000 */
[----:B------:R-:W-:Y:S02]  /*0230*/  VIADD R15, R9, UR4 ;  /* 0x00000004090f7c36 */ /* 0x000fe40008000000 */
[C---:B------:R-:W-:Y:S02]  /*0240*/  IMAD R7, R8.reuse, 0x4, R7 ;  /* 0x0000000408077824 */ /* 0x040fe400078e0207 */
[----:B------:R-:W-:Y:S01]  /*0250*/  IMAD R0, R8, 0x4, R15 ;  /* 0x0000000408007824 */ /* 0x000fe200078e020f */
[----:B------:R-:W-:Y:S01]  /*0260*/  NOP ;  /* 0x0000000000007918 */ /* 0x000fe20000000000 */
[----:B0-2---:R-:W-:Y:S05]  /*0270*/  @P0 BRA `(.L_x_1) ;  /* 0x0000000400340947 */ /* 0x005fea0003800000 */
[----:B------:R-:W-:Y:S01]  /*0280*/  LOP3.LUT R13, RZ, R10, RZ, 0x33, !PT ;  /* 0x0000000aff0d7212 */ /* 0x000fe200078e33ff */
[----:B------:R-:W-:Y:S01]  /*0290*/  BSSY.RECONVERGENT B1, `(.L_x_2) ;  /* 0x0000023000017945 */ /* 0x000fe20003800200 */
[----:B------:R-:W-:-:S03]  /*02a0*/  IMAD.MOV.U32 R2, RZ, RZ, R10 ;  /* 0x000000ffff027224 */ /* 0x000fc600078e000a */
[----:B------:R-:W-:-:S05]  /*02b0*/  IMAD.IADD R17, R13, 0x1, R4 ;  /* 0x000000010d117824 */ /* 0x000fca00078e0204 */
[C---:B------:R-:W-:Y:S02]  /*02c0*/  ISETP.GE.U32.AND P0, PT, R17.reuse, 0xe0, PT ;  /* 0x000000e01100780c */ /* 0x040fe40003f06070 */
[----:B------:R-:W-:-:S04]  /*02d0*/  LEA.HI R18, R17, 0x1, RZ, 0x1b ;  /* 0x0000000111127811 */ /* 0x000fc800078fd8ff */
[----:B------:R-:W-:-:S04]  /*02e0*/  LOP3.LUT R21, R18, 0x7, RZ, 0xc0, !PT ;  /* 0x0000000712157812 */ /* 0x000fc800078ec0ff */
[----:B------:R-:W-:-:S03]  /*02f0*/  ISETP.NE.AND P1, PT, R21, RZ, PT ;  /* 0x000000ff1500720c */ /* 0x000fc60003f25270 */
[----:B------:R-:W-:Y:S10]  /*0300*/  @!P0 BRA `(.L_x_3) ;  /* 0x00000000006c8947 */ /* 0x000ff40003800000 */
[----:B------:R-:W-:Y:S01]  /*0310*/  LOP3.LUT R20, R18, 0xffffff8, RZ, 0xc0, !PT ;  /* 0x0ffffff812147812 */ /* 0x000fe200078ec0ff */
[----:B------:R-:W-:Y:S02]  /*0320*/  IMAD.MOV.U32 R13, RZ, RZ, RZ ;  /* 0x000000ffff0d7224 */ /* 0x000fe400078e00ff */
[----:B------:R-:W-:Y:S02]  /*0330*/  IMAD.MOV.U32 R2, RZ, RZ, R10 ;  /* 0x000000ffff027224 */ /* 0x000fe400078e000a */
[----:B------:R-:W-:Y:S02]  /*0340*/  IMAD.MOV.U32 R19, RZ, RZ, 0x7f7fffff ;  /* 0x7f7fffffff137424 */ /* 0x000fe400078e00ff */
[----:B------:R-:W-:-:S07]  /*0350*/  IMAD.MOV.U32 R16, RZ, RZ, -0x1 ;  /* 0xffffffffff107424 */ /* 0x000fce00078e00ff */
.L_x_4:
[C---:B0-----:R-:W-:Y:S01]  /*0360*/  LEA R14, R2.reuse, R7, 0x2 ;  /* 0x00000007020e7211 */ /* 0x041fe200078e10ff */
[C---:B------:R-:W-:Y:S02]  /*0370*/  IMAD R15, R2.reuse, 0x4, R0 ;  /* 0x00000004020f7824 */ /* 0x040fe400078e0200 */
[----:B------:R-:W-:Y:S02]  /*0380*/  VIADD R13, R13, 0x8 ;  /* 0x000000080d0d7836 */ /* 0x000fe40000000000 */
[----:B------:R0:W-:Y:S01]  /*0390*/  STS [R14], R19 ;  /* 0x000000130e007388 */ /* 0x0001e20000000800 */
[----:B------:R-:W-:Y:S02]  /*03a0*/  VIADD R2, R2, 0x100 ;  /* 0x0000010002027836 */ /* 0x000fe40000000000 */
[----:B------:R-:W-:Y:S01]  /*03b0*/  ISETP.NE.AND P0, PT, R13, R20, PT ;  /* 0x000000140d00720c */ /* 0x000fe20003f05270 */
[----:B------:R0:W-:Y:S04]  /*03c0*/  STS [R15], R16 ;  /* 0x000000100f007388 */ /* 0x0001e80000000800 */
[----:B------:R0:W-:Y:S04]  /*03d0*/  STS [R14+0x80], R19 ;  /* 0x000080130e007388 */ /* 0x0001e80000000800 */
        /* <DEDUP_REMOVED lines=12> */
[----:B------:R0:W-:Y:S01]  /*04a0*/  STS [R15+0x380], R16 ;  /* 0x000380100f007388 */ /* 0x0001e20000000800 */
[----:B------:R-:W-:Y:S05]  /*04b0*/  @P0 BRA `(.L_x_4) ;  /* 0xfffffffc00a80947 */ /* 0x000fea000383ffff */
.L_x_3:
[----:B------:R-:W-:Y:S05]  /*04c0*/  BSYNC.RECONVERGENT B1 ;  /* 0x0000000000017941 */ /* 0x000fea0003800200 */
.L_x_2:
[----:B------:R-:W-:Y:S05]  /*04d0*/  @!P1 BRA `(.L_x_1) ;  /* 0x00000000009c9947 */ /* 0x000fea0003800000 */
[----:B------:R-:W-:Y:S01]  /*04e0*/  ISETP.GE.U32.AND P0, PT, R21, 0x4, PT ;  /* 0x000000041500780c */ /* 0x000fe20003f06070 */
[----:B------:R-:W-:Y:S01]  /*04f0*/  BSSY.RECONVERGENT B1, `(.L_x_5) ;  /* 0x0000010000017945 */ /* 0x000fe20003800200 */
[----:B------:R-:W-:-:S11]  /*0500*/  LOP3.LUT P1, R18, R18, 0x3, RZ, 0xc0, !PT ;  /* 0x0000000312127812 */ /* 0x000fd6000782c0ff */
[----:B------:R-:W-:Y:S05]  /*0510*/  @!P0 BRA `(.L_x_6) ;  /* 0x0000000000348947 */ /* 0x000fea0003800000 */
[C---:B------:R-:W-:Y:S02]  /*0520*/  IMAD R13, R2.reuse, 0x4, R7 ;  /* 0x00000004020d7824 */ /* 0x040fe400078e0207 */
[----:B0-----:R-:W-:Y:S02]  /*0530*/  IMAD.MOV.U32 R16, RZ, RZ, 0x7f7fffff ;  /* 0x7f7fffffff107424 */ /* 0x001fe400078e00ff */
[C---:B------:R-:W-:Y:S02]  /*0540*/  IMAD R14, R2.reuse, 0x4, R0 ;  /* 0x00000004020e7824 */ /* 0x040fe400078e0200 */
[----:B------:R-:W-:Y:S01]  /*0550*/  IMAD.MOV.U32 R15, RZ, RZ, -0x1 ;  /* 0xffffffffff0f7424 */ /* 0x000fe200078e00ff */
[----:B------:R1:W-:Y:S01]  /*0560*/  STS [R13], R16 ;  /* 0x000000100d007388 */ /* 0x0003e20000000800 */
[----:B------:R-:W-:-:S03]  /*0570*/  VIADD R2, R2, 0x80 ;  /* 0x0000008002027836 */ /* 0x000fc60000000000 */
[----:B------:R1:W-:Y:S04]  /*0580*/  STS [R14], R15 ;  /* 0x0000000f0e007388 */ /* 0x0003e80000000800 */
[----:B------:R1:W-:Y:S04]  /*0590*/  STS [R13+0x80], R16 ;  /* 0x000080100d007388 */ /* 0x0003e80000000800 */
[----:B------:R1:W-:Y:S04]  /*05a0*/  STS [R14+0x80], R15 ;  /* 0x0000800f0e007388 */ /* 0x0003e80000000800 */
[----:B------:R1:W-:Y:S04]  /*05b0*/  STS [R13+0x100], R16 ;  /* 0x000100100d007388 */ /* 0x0003e80000000800 */
[----:B------:R1:W-:Y:S04]  /*05c0*/  STS [R14+0x100], R15 ;  /* 0x0001000f0e007388 */ /* 0x0003e80000000800 */
[----:B------:R1:W-:Y:S04]  /*05d0*/  STS [R13+0x180], R16 ;  /* 0x000180100d007388 */ /* 0x0003e80000000800 */
[----:B------:R1:W-:Y:S02]  /*05e0*/  STS [R14+0x180], R15 ;  /* 0x0001800f0e007388 */ /* 0x0003e40000000800 */
.L_x_6:
[----:B------:R-:W-:Y:S05]  /*05f0*/  BSYNC.RECONVERGENT B1 ;  /* 0x0000000000017941 */ /* 0x000fea0003800200 */
.L_x_5:
[----:B------:R-:W-:Y:S05]  /*0600*/  @!P1 BRA `(.L_x_1) ;  /* 0x0000000000509947 */ /* 0x000fea0003800000 */
[----:B------:R-:W-:Y:S01]  /*0610*/  ISETP.NE.AND P1, PT, R18, 0x1, PT ;  /* 0x000000011200780c */ /* 0x000fe20003f25270 */
[----:B------:R-:W-:Y:S01]  /*0620*/  BSSY.RECONVERGENT B1, `(.L_x_7) ;  /* 0x000000e000017945 */ /* 0x000fe20003800200 */
[----:B------:R-:W-:-:S13]  /*0630*/  LOP3.LUT P0, RZ, R17, 0x20, RZ, 0xc0, !PT ;  /* 0x0000002011ff7812 */ /* 0x000fda000780c0ff */
[----:B------:R-:W-:Y:S01]  /*0640*/  @!P0 MOV R18, 0x7f7fffff ;  /* 0x7f7fffff00128802 */ /* 0x000fe20000000f00 */
[----:B------:R-:W-:Y:S01]  /*0650*/  @!P0 IMAD.MOV.U32 R17, RZ, RZ, -0x1 ;  /* 0xffffffffff118424 */ /* 0x000fe200078e00ff */
[----:B------:R-:W-:Y:S06]  /*0660*/  @!P1 BRA `(.L_x_8) ;  /* 0x0000000000249947 */ /* 0x000fec0003800000 */
[C---:B-1----:R-:W-:Y:S02]  /*0670*/  IMAD R13, R2.reuse, 0x4, R7 ;  /* 0x00000004020d7824 */ /* 0x042fe400078e0207 */
[----:B0-----:R-:W-:Y:S02]  /*0680*/  IMAD.MOV.U32 R14, RZ, RZ, 0x7f7fffff ;  /* 0x7f7fffffff0e7424 */ /* 0x001fe400078e00ff */
[C---:B------:R-:W-:Y:S02]  /*0690*/  IMAD R15, R2.reuse, 0x4, R0 ;  /* 0x00000004020f7824 */ /* 0x040fe400078e0200 */
[----:B------:R-:W-:Y:S01]  /*06a0*/  IMAD.MOV.U32 R16, RZ, RZ, -0x1 ;  /* 0xffffffffff107424 */ /* 0x000fe200078e00ff */
[----:B------:R2:W-:Y:S01]  /*06b0*/  STS [R13], R14 ;  /* 0x0000000e0d007388 */ /* 0x0005e20000000800 */
[----:B------:R-:W-:-:S03]  /*06c0*/  VIADD R2, R2, 0x40 ;  /* 0x0000004002027836 */ /* 0x000fc60000000000 */
[----:B------:R2:W-:Y:S04]  /*06d0*/  STS [R15], R16 ;  /* 0x000000100f007388 */ /* 0x0005e80000000800 */
[----:B------:R2:W-:Y:S04]  /*06e0*/  STS [R13+0x80], R14 ;  /* 0x0000800e0d007388 */ /* 0x0005e80000000800 */
[----:B------:R2:W-:Y:S02]  /*06f0*/  STS [R15+0x80], R16 ;  /* 0x000080100f007388 */ /* 0x0005e40000000800 */
.L_x_8:
[----:B------:R-:W-:Y:S05]  /*0700*/  BSYNC.RECONVERGENT B1 ;  /* 0x0000000000017941 */ /* 0x000fea0003800200 */
.L_x_7:
[C---:B-12---:R-:W-:Y:S02]  /*0710*/  @!P0 IMAD R13, R2.reuse, 0x4, R7 ;  /* 0x00000004020d8824 */ /* 0x046fe400078e0207 */
[----:B------:R-:W-:-:S03]  /*0720*/  @!P0 IMAD R2, R2, 0x4, R0 ;  /* 0x0000000402028824 */ /* 0x000fc600078e0200 */
[----:B------:R2:W-:Y:S04]  /*0730*/  @!P0 STS [R13], R18 ;  /* 0x000000120d008388 */ /* 0x0005e80000000800 */
[----:B------:R2:W-:Y:S02]  /*0740*/  @!P0 STS [R2], R17 ;  /* 0x0000001102008388 */ /* 0x0005e40000000800 */
.L_x_1:
[----:B------:R-:W-:Y:S05]  /*0750*/  BSYNC.RECONVERGENT B0 ;  /* 0x0000000000007941 */ /* 0x000fea0003800200 */
.L_x_0:
[----:B------:R-:W3:Y:S01]  /*0760*/  LDCU UR5, c[0x0][0x388] ;  /* 0x00007100ff0577ac */ /* 0x000ee20008000800 */
[----:B------:R-:W-:Y:S01]  /*0770*/  BSSY B0, `(.L_x_9) ;  /* 0x0000013000007945 */ /* 0x000fe20003800000 */
[----:B------:R-:W-:Y:S01]  /*0780*/  SHF.L.U32 R5, R5, 0x3, RZ ;  /* 0x0000000305057819 */ /* 0x000fe200000006ff */
[----:B-12---:R-:W-:Y:S02]  /*0790*/  IMAD.MOV.U32 R13, RZ, RZ, RZ ;  /* 0x000000ffff0d7224 */ /* 0x006fe400078e00ff */
[----:B0-----:R-:W-:Y:S01]  /*07a0*/  IMAD.MOV.U32 R14, RZ, RZ, RZ ;  /* 0x000000ffff0e7224 */ /* 0x001fe200078e00ff */
[----:B---3--:R-:W-:Y:S01]  /*07b0*/  ISETP.GE.AND P0, PT, R6, UR5, PT ;  /* 0x0000000506007c0c */ /* 0x008fe2000bf06270 */
[----:B------:R-:W-:-:S12]  /*07c0*/  NOP ;  /* 0x0000000000007918 */ /* 0x000fd80000000000 */
[----:B------:R-:W-:Y:S05]  /*07d0*/  @P0 BRA `(.L_x_10) ;  /* 0x0000000000300947 */ /* 0x000fea0003800000 */
[----:B------:R-:W-:Y:S01]  /*07e0*/  ISETP.NE.AND P0, PT, R10, RZ, PT ;  /* 0x000000ff0a00720c */ /* 0x000fe20003f05270 */
[----:B------:R-:W-:Y:S01]  /*07f0*/  BSSY.RECONVERGENT B1, `(.L_x_11) ;  /* 0x0000006000017945 */ /* 0x000fe20003800200 */
[----:B------:R-:W-:-:S11]  /*0800*/  CS2R R14, SRZ ;  /* 0x00000000000e7805 */ /* 0x000fd6000001ff00 */
[----:B------:R-:W-:Y:S05]  /*0810*/  @P0 BRA `(.L_x_12) ;  /* 0x00000000000c0947 */ /* 0x000fea0003800000 */
[----:B------:R-:W0:Y:S02]  /*0820*/  LDC.64 R14, c[0x0][0x380] ;  /* 0x0000e000ff0e7b82 */ /* 0x000e240000000a00 */
[----:B0-----:R-:W-:-:S06]  /*0830*/  IMAD.WIDE R14, R6, 0x8, R14 ;  /* 0x00000008060e7825 */ /* 0x001fcc00078e020e */
[----:B------:R-:W5:Y:S02]  /*0840*/  LDG.E.64.CONSTANT R14, desc[UR8][R14.64] ;  /* 0x000000080e0e7981 */ /* 0x000f64000c1e9b00 */
.L_x_12:
[----:B------:R-:W-:Y:S05]  /*0850*/  BSYNC.RECONVERGENT B1 ;  /* 0x0000000000017941 */ /* 0x000fea0003800200 */
.L_x_11:
[----:B------:R-:W-:-:S03]  /*0860*/  UMOV UR5, 0xffffffff ;  /* 0xffffffff00057882 */ /* 0x000fc60000000000 */
[----:B------:R-:W-:Y:S05]  /*0870*/  BRA.DIV UR5, `(.L_x_13) ;  /* 0x0000003e054c7947 */ /* 0x000fea000b800000 */
[----:B-----5:R0:W1:Y:S04]  /*0880*/  SHFL.IDX PT, R13, R14, RZ, 0x1f ;  /* 0x00001fff0e0d7589 */ /* 0x02006800000e0000 */
[----:B------:R0:W2:Y:S02]  /*0890*/  SHFL.IDX PT, R14, R15, RZ, 0x1f ;  /* 0x00001fff0f0e7589 */ /* 0x0000a400000e0000 */
.L_x_10:
[----:B------:R-:W-:Y:S05]  /*08a0*/  BSYNC B0 ;  /* 0x0000000000007941 */ /* 0x000fea0003800000 */
.L_x_9:
[----:B------:R-:W3:Y:S01]  /*08b0*/  LDCU UR5, c[0x0][0x398] ;  /* 0x00007300ff0577ac */ /* 0x000ee20008000800 */
[----:B------:R-:W-:Y:S02]  /*08c0*/  VIADD R5, R5, UR4 ;  /* 0x0000000405057c36 */ /* 0x000fe40008000000 */
[----:B0-----:R-:W-:Y:S02]  /*08d0*/  VIADD R15, R3, UR4 ;  /* 0x00000004030f7c36 */ /* 0x001fe40008000000 */
[----:B------:R-:W-:Y:S02]  /*08e0*/  IMAD R17, R4, 0x4, R7 ;  /* 0x0000000404117824 */ /* 0x000fe400078e0207 */
[C---:B------:R-:W-:Y:S02]  /*08f0*/  IMAD R16, R8.reuse, 0x4, R5 ;  /* 0x0000000408107824 */ /* 0x040fe400078e0205 */
[----:B------:R-:W-:Y:S01]  /*0900*/  IMAD R15, R8, 0x4, R15 ;  /* 0x00000004080f7824 */ /* 0x000fe200078e020f */
[----:B---3--:R-:W-:-:S09]  /*0910*/  UISETP.GE.AND UP0, UPT, UR5, 0x1, UPT ;  /* 0x000000010500788c */ /* 0x008fd2000bf06270 */
[----:B------:R-:W-:Y:S05]  /*0920*/  BRA.U !UP0, `(.L_x_14) ;  /* 0x00000015086c7547 */ /* 0x000fea000b800000 */
[----:B------:R-:W-:-:S07]  /*0930*/  IMAD.MOV.U32 R18, RZ, RZ, RZ ;  /* 0x000000ffff127224 */ /* 0x000fce00078e00ff */
.L_x_64:
[----:B----4-:R-:W0:Y:S01]  /*0940*/  LDC R2, c[0x0][0x3ac] ;  /* 0x0000eb00ff027b82 */ /* 0x010e220000000800 */
[----:B------:R-:W0:Y:S01]  /*0950*/  LDCU UR5, c[0x0][0x398] ;  /* 0x00007300ff0577ac */ /* 0x000e220008000800 */
[----:B------:R-:W-:-:S04]  /*0960*/  IADD3 R19, PT, PT, -R18, RZ, RZ ;  /* 0x000000ff12137210 */ /* 0x000fc80007ffe1ff */
[----:B0-----:R-:W-:-:S04]  /*0970*/  VIADDMNMX R19, R19, UR5, R2, PT ;  /* 0x0000000513137c46 */ /* 0x001fc8000b800102 */
[----:B------:R-:W-:-:S13]  /*0980*/  ISETP.GE.AND P0, PT, R12, R19, PT ;  /* 0x000000130c00720c */ /* 0x000fda0003f06270 */
[----:B---3--:R-:W-:Y:S05]  /*0990*/  @P0 BRA `(.L_x_15) ;  /* 0x00000000003c0947 */ /* 0x008fea0003800000 */
[----:B------:R-:W0:Y:S01]  /*09a0*/  S2R R5, SR_CgaCtaId ;  /* 0x0000000000057919 */ /* 0x000e220000008800 */
[----:B------:R-:W3:Y:S01]  /*09b0*/  LDC.64 R2, c[0x0][0x390] ;  /* 0x0000e400ff027b82 */ /* 0x000ee20000000a00 */
[----:B------:R-:W-:Y:S01]  /*09c0*/  MOV R4, 0x400 ;  /* 0x0000040000047802 */ /* 0x000fe20000000f00 */
[----:B------:R-:W-:-:S04]  /*09d0*/  IMAD.MOV.U32 R20, RZ, RZ, R12 ;  /* 0x000000ffff147224 */ /* 0x000fc800078e000c */
[----:B------:R-:W-:-:S05]  /*09e0*/  VIADD R4, R4, 0x20 ;  /* 0x0000002004047836 */ /* 0x000fca0000000000 */
[----:B0-----:R-:W-:-:S07]  /*09f0*/  LEA R23, R5, R4, 0x18 ;  /* 0x0000000405177211 */ /* 0x001fce00078ec0ff */
.L_x_16:
[----:B0-----:R-:W-:-:S04]  /*0a00*/  IMAD.IADD R5, R20, 0x1, R18 ;  /* 0x0000000114057824 */ /* 0x001fc800078e0212 */
[----:B---3--:R-:W-:-:S06]  /*0a10*/  IMAD.WIDE R4, R5, 0x8, R2 ;  /* 0x0000000805047825 */ /* 0x008fcc00078e0202 */
[----:B------:R-:W3:Y:S01]  /*0a20*/  LDG.E.64.CONSTANT R4, desc[UR8][R4.64] ;  /* 0x0000000804047981 */ /* 0x000ee2000c1e9b00 */
[----:B------:R-:W0:Y:S01]  /*0a30*/  LDCU UR5, c[0x0][0x360] ;  /* 0x00006c00ff0577ac */ /* 0x000e220008000800 */
[C---:B------:R-:W-:Y:S02]  /*0a40*/  IMAD R21, R20.reuse, 0x8, R23 ;  /* 0x0000000814157824 */ /* 0x040fe400078e0217 */
[----:B0-----:R-:W-:-:S05]  /*0a50*/  VIADD R20, R20, UR5 ;  /* 0x0000000514147c36 */ /* 0x001fca0008000000 */
[----:B------:R-:W-:Y:S01]  /*0a60*/  ISETP.GE.AND P0, PT, R20, R19, PT ;  /* 0x000000131400720c */ /* 0x000fe20003f06270 */
[----:B---3--:R0:W-:-:S12]  /*0a70*/  STS.64 [R21], R4 ;  /* 0x0000000415007388 */ /* 0x0081d80000000a00 */
[----:B------:R-:W-:Y:S05]  /*0a80*/  @!P0 BRA `(.L_x_16) ;  /* 0xfffffffc00dc8947 */ /* 0x000fea000383ffff */
.L_x_15:
[----:B------:R-:W-:Y:S05]  /*0a90*/  WARPSYNC.ALL ;  /* 0x0000000000007948 */ /* 0x000fea0003800000 */
[----:B------:R-:W3:Y:S01]  /*0aa0*/  LDCU UR5, c[0x0][0x388] ;  /* 0x00007100ff0577ac */ /* 0x000ee20008000800 */
[----:B------:R-:W-:Y:S01]  /*0ab0*/  BAR.SYNC.DEFER_BLOCKING 0x0 ;  /* 0x0000000000007b1d */ /* 0x000fe20000010000 */
[----:B------:R-:W-:-:S04]  /*0ac0*/  ISETP.GE.AND P0, PT, R19, 0x1, PT ;  /* 0x000000011300780c */ /* 0x000fc80003f06270 */
[----:B---3--:R-:W-:-:S13]  /*0ad0*/  ISETP.GE.OR P0, PT, R6, UR5, !P0 ;  /* 0x0000000506007c0c */ /* 0x008fda000c706670 */
[----:B------:R-:W-:Y:S05]  /*0ae0*/  @P0 BRA `(.L_x_17) ;  /* 0x0000001000e00947 */ /* 0x000fea0003800000 */
[----:B0-----:R-:W-:-:S07]  /*0af0*/  IMAD.MOV.U32 R4, RZ, RZ, RZ ;  /* 0x000000ffff047224 */ /* 0x001fce00078e00ff */
.L_x_63:
[----:B0-----:R-:W0:Y:S01]  /*0b00*/  S2UR UR6, SR_CgaCtaId ;  /* 0x00000000000679c3 */ /* 0x001e220000008800 */
[----:B---3--:R-:W-:Y:S01]  /*0b10*/  IMAD.IADD R20, R10, 0x1, R4 ;  /* 0x000000010a147824 */ /* 0x008fe200078e0204 */
[----:B------:R-:W-:Y:S01]  /*0b20*/  UMOV UR5, 0x400 ;  /* 0x0000040000057882 */ /* 0x000fe20000000000 */
[----:B----4-:R-:W-:Y:S01]  /*0b30*/  SHF.R.U32.HI R5, RZ, 0x5, R12 ;  /* 0x00000005ff057819 */ /* 0x010fe2000001160c */
[----:B------:R-:W-:Y:S01]  /*0b40*/  VIADD R4, R4, 0x20 ;  /* 0x0000002004047836 */ /* 0x000fe20000000000 */
[----:B------:R-:W-:Y:S01]  /*0b50*/  BSSY.RECONVERGENT B0, `(.L_x_18) ;  /* 0x0000021000007945 */ /* 0x000fe20003800200 */
[-C--:B------:R-:W-:Y:S02]  /*0b60*/  ISETP.GE.AND P2, PT, R20, R19.reuse, PT ;  /* 0x000000131400720c */ /* 0x080fe40003f46270 */
[----:B------:R-:W-:Y:S02]  /*0b70*/  ISETP.NE.AND P1, PT, R10, RZ, PT ;  /* 0x000000ff0a00720c */ /* 0x000fe40003f25270 */
[----:B------:R-:W-:Y:S01]  /*0b80*/  ISETP.GE.AND P0, PT, R4, R19, PT ;  /* 0x000000130400720c */ /* 0x000fe20003f06270 */
[----:B0-----:R-:W-:-:S06]  /*0b90*/  ULEA UR5, UR6, UR5, 0x18 ;  /* 0x0000000506057291 */ /* 0x001fcc000f8ec0ff */
[----:B------:R-:W-:Y:S02]  /*0ba0*/  LEA R5, R5, UR5, 0x2 ;  /* 0x0000000505057c11 */ /* 0x000fe4000f8e10ff */
[----:B------:R-:W-:Y:S05]  /*0bb0*/  @P2 BRA `(.L_x_19) ;  /* 0x0000000000682947 */ /* 0x000fea0003800000 */
[----:B------:R-:W0:Y:S01]  /*0bc0*/  S2UR UR7, SR_CgaCtaId ;  /* 0x00000000000779c3 */ /* 0x000e220000008800 */
[----:B------:R-:W-:Y:S01]  /*0bd0*/  UMOV UR5, 0x400 ;  /* 0x0000040000057882 */ /* 0x000fe20000000000 */
[----:B------:R-:W-:Y:S01]  /*0be0*/  SHF.R.U32.HI R21, RZ, 0x3, R12 ;  /* 0x00000003ff157819 */ /* 0x000fe2000001160c */
[----:B------:R-:W-:Y:S02]  /*0bf0*/  UIADD3 UR6, UPT, UPT, UR5, 0x20, URZ ;  /* 0x0000002005067890 */ /* 0x000fe4000fffe0ff */
[----:B------:R-:W-:Y:S01]  /*0c00*/  UIADD3 UR5, UPT, UPT, UR5, 0x10, URZ ;  /* 0x0000001005057890 */ /* 0x000fe2000fffe0ff */
[----:B------:R-:W-:Y:S01]  /*0c10*/  LOP3.LUT R23, R21, 0x7c, RZ, 0xc0, !PT ;  /* 0x0000007c15177812 */ /* 0x000fe200078ec0ff */
[----:B0-----:R-:W-:Y:S02]  /*0c20*/  ULEA UR6, UR7, UR6, 0x18 ;  /* 0x0000000607067291 */ /* 0x001fe4000f8ec0ff */
[----:B------:R-:W-:-:S04]  /*0c30*/  ULEA UR5, UR7, UR5, 0x18 ;  /* 0x0000000507057291 */ /* 0x000fc8000f8ec0ff */
[----:B------:R-:W-:-:S05]  /*0c40*/  LEA R2, R20, UR6, 0x3 ;  /* 0x0000000614027c11 */ /* 0x000fca000f8e18ff */
[----:B------:R-:W-:Y:S04]  /*0c50*/  LDS R23, [R23+UR5] ;  /* 0x0000000517177984 */ /* 0x000fe80008000800 */
[----:B------:R-:W2:Y:S02]  /*0c60*/  LDS.64 R2, [R2] ;  /* 0x0000000002027984 */ /* 0x000ea40000000a00 */
[----:B--2---:R-:W-:Y:S01]  /*0c70*/  FADD R21, R3, -R14 ;  /* 0x8000000e03157221 */ /* 0x004fe20000000000 */
[----:B-1----:R-:W-:-:S03]  /*0c80*/  FADD R3, R2, -R13 ;  /* 0x8000000d02037221 */ /* 0x002fc60000000000 */
[----:B------:R-:W-:-:S04]  /*0c90*/  FMUL R22, R21, R21 ;  /* 0x0000001515167220 */ /* 0x000fc80000400000 */
[----:B------:R-:W-:-:S05]  /*0ca0*/  FFMA R22, R3, R3, R22 ;  /* 0x0000000303167223 */ /* 0x000fca0000000016 */
[----:B------:R-:W-:-:S13]  /*0cb0*/  FSETP.GEU.AND P2, PT, R22, R23, PT ;  /* 0x000000171600720b */ /* 0x000fda0003f4e000 */
[----:B------:R-:W-:Y:S05]  /*0cc0*/  @P2 BRA `(.L_x_19) ;  /* 0x0000000000242947 */ /* 0x000fea0003800000 */
[----:B------:R-:W-:Y:S01]  /*0cd0*/  HFMA2 R2, -RZ, RZ, 0, 5.9604644775390625e-08 ;  /* 0x00000001ff027431 */ /* 0x000fe200000001ff */
[----:B------:R-:W0:Y:S05]  /*0ce0*/  LDCU UR5, c[0x0][0x3a8] ;  /* 0x00007500ff0577ac */ /* 0x000e2a0008000800 */
[----:B------:R-:W0:Y:S02]  /*0cf0*/  ATOMS.ADD R2, [R5], R2 ;  /* 0x000000020502738c */ /* 0x000e240000000000 */
[----:B0-----:R-:W-:-:S13]  /*0d00*/  ISETP.GE.AND P2, PT, R2, UR5, PT ;  /* 0x0000000502007c0c */ /* 0x001fda000bf46270 */
[----:B------:R-:W-:Y:S02]  /*0d10*/  @!P2 IMAD R3, R2, 0x4, R16 ;  /* 0x000000040203a824 */ /* 0x000fe400078e0210 */
[----:B------:R-:W-:Y:S02]  /*0d20*/  @!P2 IMAD.IADD R20, R20, 0x1, R18 ;  /* 0x000000011414a824 */ /* 0x000fe400078e0212 */
[----:B------:R-:W-:Y:S01]  /*0d30*/  @!P2 IMAD R21, R2, 0x4, R15 ;  /* 0x000000040215a824 */ /* 0x000fe200078e020f */
[----:B------:R0:W-:Y:S04]  /*0d40*/  @!P2 STS [R3], R22 ;  /* 0x000000160300a388 */ /* 0x0001e80000000800 */
[----:B------:R0:W-:Y:S02]  /*0d50*/  @!P2 STS [R21], R20 ;  /* 0x000000141500a388 */ /* 0x0001e40000000800 */
.L_x_19:
[----:B------:R-:W-:Y:S05]  /*0d60*/  BSYNC.RECONVERGENT B0 ;  /* 0x0000000000007941 */ /* 0x000fea0003800200 */
.L_x_18:
[----:B------:R-:W-:-:S03]  /*0d70*/  UMOV UR5, 0xffffffff ;  /* 0xffffffff00057882 */ /* 0x000fc60000000000 */
[----:B------:R-:W-:Y:S05]  /*0d80*/  BRA.DIV UR5, `(.L_x_20) ;  /* 0x0000003a053c7947 */ /* 0x000fea000b800000 */
[----:B------:R-:W-:Y:S01]  /*0d90*/  NOP ;  /* 0x0000000000007918 */ /* 0x000fe20000000000 */
.L_x_131:
[----:B0-----:R-:W0:Y:S01]  /*0da0*/  @!P1 LDS R3, [R5] ;  /* 0x0000000005039984 */ /* 0x001e220000000800 */
[----:B------:R-:W0:Y:S01]  /*0db0*/  @!P1 LDC R20, c[0x0][0x3a8] ;  /* 0x0000ea00ff149b82 */ /* 0x000e220000000800 */
[----:B------:R-:W-:Y:S01]  /*0dc0*/  IMAD.MOV.U32 R2, RZ, RZ, RZ ;  /* 0x000000ffff027224 */ /* 0x000fe200078e00ff */
[----:B------:R-:W-:Y:S05]  /*0dd0*/  WARPSYNC.ALL ;  /* 0x0000000000007948 */ /* 0x000fea0003800000 */
[----:B0-----:R-:W-:-:S04]  /*0de0*/  @!P1 ISETP.GE.AND P2, PT, R3, R20, PT ;  /* 0x000000140300920c */ /* 0x001fc80003f46270 */
[----:B------:R-:W-:-:S06]  /*0df0*/  @!P1 SEL R2, RZ, 0x1, !P2 ;  /* 0x00000001ff029807 */ /* 0x000fcc0005000000 */
[----:B------:R-:W0:Y:S02]  /*0e00*/  SHFL.IDX PT, R2, R2, RZ, 0x1f ;  /* 0x00001fff02027589 */ /* 0x000e2400000e0000 */
[----:B0-----:R-:W-:-:S13]  /*0e10*/  ISETP.NE.AND P1, PT, R2, RZ, PT ;  /* 0x000000ff0200720c */ /* 0x001fda0003f25270 */
[----:B------:R-:W-:Y:S05]  /*0e20*/  @!P1 BRA `(.L_x_21) ;  /* 0x0000001000009947 */ /* 0x000fea0003800000 */
[----:B------:R-:W0:Y:S01]  /*0e30*/  LDS R2, [R5] ;  /* 0x0000000005027984 */ /* 0x000e220000000800 */
[----:B------:R-:W3:Y:S01]  /*0e40*/  LDCU UR5, c[0x0][0x3a8] ;  /* 0x00007500ff0577ac */ /* 0x000ee20008000800 */
[----:B------:R-:W-:Y:S01]  /*0e50*/  BSSY.RECONVERGENT B0, `(.L_x_22) ;  /* 0x0000051000007945 */ /* 0x000fe20003800200 */
[----:B---3--:R-:W-:-:S05]  /*0e60*/  IMAD.U32 R3, RZ, RZ, UR5 ;  /* 0x00000005ff037e24 */ /* 0x008fca000f8e00ff */
[----:B0-----:R-:W-:-:S05]  /*0e70*/  VIMNMX R21, PT, PT, R2, R3, PT ;  /* 0x0000000302157248 */ /* 0x001fca0003fe0100 */
[----:B------:R-:W-:-:S05]  /*0e80*/  IMAD.IADD R2, R10, 0x1, R21 ;  /* 0x000000010a027824 */ /* 0x000fca00078e0215 */
[----:B------:R-:W-:-:S13]  /*0e90*/  ISETP.GE.AND P1, PT, R2, R3, PT ;  /* 0x000000030200720c */ /* 0x000fda0003f26270 */
[----:B------:R-:W-:Y:S05]  /*0ea0*/  @P1 BRA `(.L_x_23) ;  /* 0x00000004002c1947 */ /* 0x000fea0003800000 */
[----:B------:R-:W-:Y:S01]  /*0eb0*/  LOP3.LUT R5, RZ, R10, RZ, 0x33, !PT ;  /* 0x0000000aff057212 */ /* 0x000fe200078e33ff */
[----:B------:R-:W-:Y:S01]  /*0ec0*/  BSSY.RECONVERGENT B1, `(.L_x_24) ;  /* 0x0000020000017945 */ /* 0x000fe20003800200 */
[----:B------:R-:W-:-:S04]  /*0ed0*/  VIADDMNMX R20, R2, 0x20, R3, !PT ;  /* 0x0000002002147846 */ /* 0x000fc80007800103 */
[----:B------:R-:W-:-:S04]  /*0ee0*/  IADD3 R5, PT, PT, -R21, R20, R5 ;  /* 0x0000001415057210 */ /* 0x000fc80007ffe105 */
[C---:B------:R-:W-:Y:S02]  /*0ef0*/  ISETP.GE.U32.AND P1, PT, R5.reuse, 0xe0, PT ;  /* 0x000000e00500780c */ /* 0x040fe40003f26070 */
[----:B------:R-:W-:-:S11]  /*0f00*/  LEA.HI R23, R5, 0x1, RZ, 0x1b ;  /* 0x0000000105177811 */ /* 0x000fd600078fd8ff */
[----:B------:R-:W-:Y:S05]  /*0f10*/  @!P1 BRA `(.L_x_25) ;  /* 0x0000000000689947 */ /* 0x000fea0003800000 */
[----:B------:R-:W-:Y:S01]  /*0f20*/  LOP3.LUT R25, R23, 0xffffff8, RZ, 0xc0, !PT ;  /* 0x0ffffff817197812 */ /* 0x000fe200078ec0ff */
[----:B------:R-:W-:Y:S01]  /*0f30*/  IMAD.MOV.U32 R20, RZ, RZ, RZ ;  /* 0x000000ffff147224 */ /* 0x000fe200078e00ff */
[----:B------:R-:W-:Y:S01]  /*0f40*/  MOV R27, 0xffffffff ;  /* 0xffffffff001b7802 */ /* 0x000fe20000000f00 */
[----:B------:R-:W-:-:S07]  /*0f50*/  IMAD.MOV.U32 R24, RZ, RZ, 0x7f7fffff ;  /* 0x7f7fffffff187424 */ /* 0x000fce00078e00ff */
.L_x_26:
[C---:B0-----:R-:W-:Y:S02]  /*0f60*/  IMAD R21, R2.reuse, 0x4, R16 ;  /* 0x0000000402157824 */ /* 0x041fe400078e0210 */
[----:B------:R-:W-:Y:S02]  /*0f70*/  IMAD R22, R2, 0x4, R15 ;  /* 0x0000000402167824 */ /* 0x000fe400078e020f */
[----:B------:R-:W-:Y:S01]  /*0f80*/  VIADD R20, R20, 0x8 ;  /* 0x0000000814147836 */ /* 0x000fe20000000000 */
[----:B------:R0:W-:Y:S01]  /*0f90*/  STS [R21], R24 ;  /* 0x0000001815007388 */ /* 0x0001e20000000800 */
[----:B------:R-:W-:-:S03]  /*0fa0*/  VIADD R2, R2, 0x100 ;  /* 0x0000010002027836 */ /* 0x000fc60000000000 */
[----:B------:R0:W-:Y:S01]  /*0fb0*/  STS [R22], R27 ;  /* 0x0000001b16007388 */ /* 0x0001e20000000800 */
[----:B------:R-:W-:-:S03]  /*0fc0*/  ISETP.NE.AND P1, PT, R20, R25, PT ;  /* 0x000000191400720c */ /* 0x000fc60003f25270 */
        /* <DEDUP_REMOVED lines=15> */
.L_x_25:
[----:B------:R-:W-:Y:S05]  /*10c0*/  BSYNC.RECONVERGENT B1 ;  /* 0x0000000000017941 */ /* 0x000fea0003800200 */
.L_x_24:
[----:B------:R-:W-:-:S13]  /*10d0*/  LOP3.LUT P1, R20, R23, 0x7, RZ, 0xc0, !PT ;  /* 0x0000000717147812 */ /* 0x000fda000782c0ff */
[----:B------:R-:W-:Y:S05]  /*10e0*/  @!P1 BRA `(.L_x_23) ;  /* 0x00000000009c9947 */ /* 0x000fea0003800000 */
[----:B------:R-:W-:Y:S01]  /*10f0*/  ISETP.GE.U32.AND P1, PT, R20, 0x4, PT ;  /* 0x000000041400780c */ /* 0x000fe20003f26070 */
[----:B------:R-:W-:Y:S01]  /*1100*/  BSSY.RECONVERGENT B1, `(.L_x_27) ;  /* 0x0000010000017945 */ /* 0x000fe20003800200 */
[----:B------:R-:W-:-:S11]  /*1110*/  LOP3.LUT P2, R23, R23, 0x3, RZ, 0xc0, !PT ;  /* 0x0000000317177812 */ /* 0x000fd6000784c0ff */
[----:B------:R-:W-:Y:S05]  /*1120*/  @!P1 BRA `(.L_x_28) ;  /* 0x0000000000349947 */ /* 0x000fea0003800000 */
[C---:B------:R-:W-:Y:S02]  /*1130*/  IMAD R20, R2.reuse, 0x4, R16 ;  /* 0x0000000402147824 */ /* 0x040fe400078e0210 */
[----:B------:R-:W-:Y:S02]  /*1140*/  IMAD.MOV.U32 R25, RZ, RZ, 0x7f7fffff ;  /* 0x7f7fffffff197424 */ /* 0x000fe400078e00ff */
[C---:B0-----:R-:W-:Y:S01]  /*1150*/  IMAD R21, R2.reuse, 0x4, R15 ;  /* 0x0000000402157824 */ /* 0x041fe200078e020f */
[----:B------:R-:W-:Y:S01]  /*1160*/  IADD3 R2, PT, PT, R2, 0x80, RZ ;  /* 0x0000008002027810 */ /* 0x000fe20007ffe0ff */
[----:B------:R-:W-:Y:S01]  /*1170*/  IMAD.MOV.U32 R22, RZ, RZ, -0x1 ;  /* 0xffffffffff167424 */ /* 0x000fe200078e00ff */
[----:B------:R3:W-:Y:S04]  /*1180*/  STS [R20], R25 ;  /* 0x0000001914007388 */ /* 0x0007e80000000800 */
[----:B------:R3:W-:Y:S04]  /*1190*/  STS [R21], R22 ;  /* 0x0000001615007388 */ /* 0x0007e80000000800 */
[----:B------:R3:W-:Y:S04]  /*11a0*/  STS [R20+0x80], R25 ;  /* 0x0000801914007388 */ /* 0x0007e80000000800 */
[----:B------:R3:W-:Y:S04]  /*11b0*/  STS [R21+0x80], R22 ;  /* 0x0000801615007388 */ /* 0x0007e80000000800 */
[----:B------:R3:W-:Y:S04]  /*11c0*/  STS [R20+0x100], R25 ;  /* 0x0001001914007388 */ /* 0x0007e80000000800 */
[----:B------:R3:W-:Y:S04]  /*11d0*/  STS [R21+0x100], R22 ;  /* 0x0001001615007388 */ /* 0x0007e80000000800 */
[----:B------:R3:W-:Y:S04]  /*11e0*/  STS [R20+0x180], R25 ;  /* 0x0001801914007388 */ /* 0x0007e80000000800 */
[----:B------:R3:W-:Y:S02]  /*11f0*/  STS [R21+0x180], R22 ;  /* 0x0001801615007388 */ /* 0x0007e40000000800 */
.L_x_28:
[----:B------:R-:W-:Y:S05]  /*1200*/  BSYNC.RECONVERGENT B1 ;  /* 0x0000000000017941 */ /* 0x000fea0003800200 */
.L_x_27:
[----:B------:R-:W-:Y:S05]  /*1210*/  @!P2 BRA `(.L_x_23) ;  /* 0x000000000050a947 */ /* 0x000fea0003800000 */
[----:B------:R-:W-:Y:S01]  /*1220*/  ISETP.NE.AND P2, PT, R23, 0x1, PT ;  /* 0x000000011700780c */ /* 0x000fe20003f45270 */
[----:B------:R-:W-:Y:S01]  /*1230*/  BSSY.RECONVERGENT B1, `(.L_x_29) ;  /* 0x000000e000017945 */ /* 0x000fe20003800200 */
[----:B------:R-:W-:-:S13]  /*1240*/  LOP3.LUT P1, RZ, R5, 0x20, RZ, 0xc0, !PT ;  /* 0x0000002005ff7812 */ /* 0x000fda000782c0ff */
[----:B0-----:R-:W-:Y:S02]  /*1250*/  @!P1 IMAD.MOV.U32 R24, RZ, RZ, 0x7f7fffff ;  /* 0x7f7fffffff189424 */ /* 0x001fe400078e00ff */
[----:B------:R-:W-:Y:S01]  /*1260*/  @!P1 IMAD.MOV.U32 R23, RZ, RZ, -0x1 ;  /* 0xffffffffff179424 */ /* 0x000fe200078e00ff */
[----:B------:R-:W-:Y:S06]  /*1270*/  @!P2 BRA `(.L_x_30) ;  /* 0x000000000024a947 */ /* 0x000fec0003800000 */
[C---:B------:R-:W-:Y:S02]  /*1280*/  IMAD R5, R2.reuse, 0x4, R16 ;  /* 0x0000000402057824 */ /* 0x040fe400078e0210 */
[----:B---3--:R-:W-:Y:S02]  /*1290*/  IMAD.MOV.U32 R20, RZ, RZ, 0x7f7fffff ;  /* 0x7f7fffffff147424 */ /* 0x008fe400078e00ff */
[C---:B------:R-:W-:Y:S02]  /*12a0*/  IMAD R21, R2.reuse, 0x4, R15 ;  /* 0x0000000402157824 */ /* 0x040fe400078e020f */
[----:B------:R-:W-:Y:S01]  /*12b0*/  IMAD.MOV.U32 R22, RZ, RZ, -0x1 ;  /* 0xffffffffff167424 */ /* 0x000fe200078e00ff */
[----:B------:R0:W-:Y:S01]  /*12c0*/  STS [R5], R20 ;  /* 0x0000001405007388 */ /* 0x0001e20000000800 */
[----:B------:R-:W-:-:S03]  /*12d0*/  VIADD R2, R2, 0x40 ;  /* 0x0000004002027836 */ /* 0x000fc60000000000 */
[----:B------:R0:W-:Y:S04]  /*12e0*/  STS [R21], R22 ;  /* 0x0000001615007388 */ /* 0x0001e80000000800 */
[----:B------:R0:W-:Y:S04]  /*12f0*/  STS [R5+0x80], R20 ;  /* 0x0000801405007388 */ /* 0x0001e80000000800 */
[----:B------:R0:W-:Y:S02]  /*1300*/  STS [R21+0x80], R22 ;  /* 0x0000801615007388 */ /* 0x0001e40000000800 */
.L_x_30:
[----:B------:R-:W-:Y:S05]  /*1310*/  BSYNC.RECONVERGENT B1 ;  /* 0x0000000000017941 */ /* 0x000fea0003800200 */
.L_x_29:
[C---:B0-----:R-:W-:Y:S01]  /*1320*/  @!P1 IMAD R5, R2.reuse, 0x4, R16 ;  /* 0x0000000402059824 */ /* 0x041fe200078e0210 */
[----:B------:R-:W-:-:S04]  /*1330*/  @!P1 LEA R2, R2, R15, 0x2 ;  /* 0x0000000f02029211 */ /* 0x000fc800078e10ff */
[----:B------:R4:W-:Y:S04]  /*1340*/  @!P1 STS [R5], R24 ;  /* 0x0000001805009388 */ /* 0x0009e80000000800 */
[----:B------:R4:W-:Y:S02]  /*1350*/  @!P1 STS [R2], R23 ;  /* 0x0000001702009388 */ /* 0x0009e40000000800 */
.L_x_23:
[----:B------:R-:W-:Y:S05]  /*1360*/  BSYNC.RECONVERGENT B0 ;  /* 0x0000000000007941 */ /* 0x000fea0003800200 */
.L_x_22:
[----:B------:R-:W-:Y:S01]  /*1370*/  ISETP.GE.AND P1, PT, R3, 0x2, PT ;  /* 0x000000020300780c */ /* 0x000fe20003f26270 */
[----:B------:R-:W-:-:S12]  /*1380*/  NOP ;  /* 0x0000000000007918 */ /* 0x000fd80000000000 */
[----:B------:R-:W-:Y:S05]  /*1390*/  @!P1 BRA `(.L_x_31) ;  /* 0x0000000000c09947 */ /* 0x000fea0003800000 */
[----:B------:R-:W-:-:S05]  /*13a0*/  UMOV UR7, 0x2 ;  /* 0x0000000200077882 */ /* 0x000fca0000000000 */
.L_x_39:
[----:B------:R-:W-:-:S04]  /*13b0*/  USHF.R.S32.HI UR5, URZ, 0x1, UR7 ;  /* 0x00000001ff057899 */ /* 0x000fc80008011407 */
[----:B------:R-:W-:-:S09]  /*13c0*/  UISETP.GE.AND UP0, UPT, UR5, 0x1, UPT ;  /* 0x000000010500788c */ /* 0x000fd2000bf06270 */
[----:B------:R-:W-:Y:S05]  /*13d0*/  BRA.U !UP0, `(.L_x_32) ;  /* 0x00000001089c7547 */ /* 0x000fea000b800000 */
.L_x_38:
[----:B------:R-:W5:Y:S01]  /*13e0*/  LDCU UR6, c[0x0][0x3a8] ;  /* 0x00007500ff0677ac */ /* 0x000f620008000800 */
[----:B------:R-:W-:Y:S01]  /*13f0*/  BSSY.RECONVERGENT B0, `(.L_x_33) ;  /* 0x0000020000007945 */ /* 0x000fe20003800200 */
[----:B------:R-:W0:Y:S01]  /*1400*/  LDCU UR10, c[0x0][0x3a8] ;  /* 0x00007500ff0a77ac */ /* 0x000e220008000800 */
[----:B-----5:R-:W-:-:S13]  /*1410*/  ISETP.GE.AND P1, PT, R10, UR6, PT ;  /* 0x000000060a007c0c */ /* 0x020fda000bf26270 */
[----:B0---4-:R-:W-:Y:S05]  /*1420*/  @P1 BRA `(.L_x_34) ;  /* 0x0000000000701947 */ /* 0x011fea0003800000 */
[----:B----4-:R-:W-:-:S07]  /*1430*/  IMAD.MOV.U32 R2, RZ, RZ, R10 ;  /* 0x000000ffff027224 */ /* 0x010fce00078e000a */
.L_x_37:
[----:B----4-:R-:W-:Y:S01]  /*1440*/  LOP3.LUT R5, R2, UR5, RZ, 0x3c, !PT ;  /* 0x0000000502057c12 */ /* 0x010fe2000f8e3cff */
[----:B------:R-:W-:Y:S03]  /*1450*/  BSSY.RECONVERGENT B1, `(.L_x_35) ;  /* 0x0000016000017945 */ /* 0x000fe60003800200 */
[----:B------:R-:W-:-:S13]  /*1460*/  ISETP.GT.U32.AND P1, PT, R5, R2, PT ;  /* 0x000000020500720c */ /* 0x000fda0003f24070 */
[----:B------:R-:W-:Y:S05]  /*1470*/  @!P1 BRA `(.L_x_36) ;  /* 0x00000000004c9947 */ /* 0x000fea0003800000 */
[C-C-:B---3--:R-:W-:Y:S01]  /*1480*/  IMAD R20, R2.reuse, 0x4, R16.reuse ;  /* 0x0000000402147824 */ /* 0x148fe200078e0210 */
[C---:B------:R-:W-:Y:S01]  /*1490*/  LOP3.LUT P2, RZ, R2.reuse, UR7, RZ, 0xc0, !PT ;  /* 0x0000000702ff7c12 */ /* 0x040fe2000f84c0ff */
[C---:B------:R-:W-:Y:S02]  /*14a0*/  IMAD R22, R5.reuse, 0x4, R16 ;  /* 0x0000000405167824 */ /* 0x040fe400078e0210 */
[--C-:B------:R-:W-:Y:S01]  /*14b0*/  IMAD R28, R5, 0x4, R15.reuse ;  /* 0x00000004051c7824 */ /* 0x100fe200078e020f */
[----:B------:R-:W-:Y:S01]  /*14c0*/  LDS R21, [R20] ;  /* 0x0000000014157984 */ /* 0x000fe20000000800 */
[----:B------:R-:W-:-:S03]  /*14d0*/  IMAD R26, R2, 0x4, R15 ;  /* 0x00000004021a7824 */ /* 0x000fc600078e020f */
[----:B------:R-:W0:Y:S02]  /*14e0*/  LDS R24, [R22] ;  /* 0x0000000016187984 */ /* 0x000e240000000800 */
[CC--:B0-----:R-:W-:Y:S02]  /*14f0*/  FSETP.GEU.AND P3, PT, R21.reuse, R24.reuse, PT ;  /* 0x000000181500720b */ /* 0x0c1fe40003f6e000 */
[----:B------:R-:W-:Y:S02]  /*1500*/  FSETP.GT.AND P1, PT, R21, R24, PT ;  /* 0x000000181500720b */ /* 0x000fe40003f24000 */
[----:B------:R-:W-:Y:S02]  /*1510*/  SEL R3, RZ, 0xffffffff, P3 ;  /* 0xffffffffff037807 */ /* 0x000fe40001800000 */
[----:B------:R-:W-:-:S04]  /*1520*/  @!P2 SEL R3, RZ, 0xffffffff, !P1 ;  /* 0xffffffffff03a807 */ /* 0x000fc80004800000 */
[----:B------:R-:W-:-:S04]  /*1530*/  LOP3.LUT R3, R3, 0x1, RZ, 0xc0, !PT ;  /* 0x0000000103037812 */ /* 0x000fc800078ec0ff */
[----:B------:R-:W-:-:S13]  /*1540*/  ISETP.NE.U32.AND P1, PT, R3, 0x1, PT ;  /* 0x000000010300780c */ /* 0x000fda0003f25070 */
[----:B------:R-:W0:Y:S04]  /*1550*/  @!P1 LDS R3, [R28] ;  /* 0x000000001c039984 */ /* 0x000e280000000800 */
[----:B------:R-:W3:Y:S04]  /*1560*/  @!P1 LDS R5, [R26] ;  /* 0x000000001a059984 */ /* 0x000ee80000000800 */
[----:B------:R4:W-:Y:S04]  /*1570*/  @!P1 STS [R20], R24 ;  /* 0x0000001814009388 */ /* 0x0009e80000000800 */
[----:B------:R4:W-:Y:S04]  /*1580*/  @!P1 STS [R22], R21 ;  /* 0x0000001516009388 */ /* 0x0009e80000000800 */
[----:B0-----:R4:W-:Y:S04]  /*1590*/  @!P1 STS [R26], R3 ;  /* 0x000000031a009388 */ /* 0x0019e80000000800 */
[----:B---3--:R4:W-:Y:S02]  /*15a0*/  @!P1 STS [R28], R5 ;  /* 0x000000051c009388 */ /* 0x0089e40000000800 */
.L_x_36:
[----:B------:R-:W-:Y:S05]  /*15b0*/  BSYNC.RECONVERGENT B1 ;  /* 0x0000000000017941 */ /* 0x000fea0003800200 */
.L_x_35:
[----:B------:R-:W-:-:S05]  /*15c0*/  VIADD R2, R2, 0x20 ;  /* 0x0000002002027836 */ /* 0x000fca0000000000 */
[----:B------:R-:W-:-:S13]  /*15d0*/  ISETP.GE.AND P1, PT, R2, UR10, PT ;  /* 0x0000000a02007c0c */ /* 0x000fda000bf26270 */
[----:B------:R-:W-:Y:S05]  /*15e0*/  @!P1 BRA `(.L_x_37) ;  /* 0xfffffffc00949947 */ /* 0x000fea000383ffff */
.L_x_34:
[----:B------:R-:W-:Y:S05]  /*15f0*/  BSYNC.RECONVERGENT B0 ;  /* 0x0000000000007941 */ /* 0x000fea0003800200 */
.L_x_33:
[----:B------:R-:W-:Y:S01]  /*1600*/  UISETP.GT.U32.AND UP0, UPT, UR5, 0x1, UPT ;  /* 0x000000010500788c */ /* 0x000fe2000bf04070 */
[----:B------:R-:W-:Y:S01]  /*1610*/  NOP ;  /* 0x0000000000007918 */ /* 0x000fe20000000000 */
[----:B------:R-:W-:-:S07]  /*1620*/  USHF.R.U32.HI UR6, URZ, 0x1, UR5 ;  /* 0x00000001ff067899 */ /* 0x000fce0008011605 */
[----:B------:R-:W-:Y:S01]  /*1630*/  UMOV UR5, UR6 ;  /* 0x0000000600057c82 */ /* 0x000fe20008000000 */
[----:B------:R-:W-:Y:S05]  /*1640*/  BRA.U UP0, `(.L_x_38) ;  /* 0xfffffffd00647547 */ /* 0x000fea000b83ffff */
.L_x_32:
[----:B------:R-:W4:Y:S01]  /*1650*/  LDCU UR5, c[0x0][0x3a8] ;  /* 0x00007500ff0577ac */ /* 0x000f220008000800 */
[----:B------:R-:W-:Y:S01]  /*1660*/  USHF.L.U32 UR7, UR7, 0x1, URZ ;  /* 0x0000000107077899 */ /* 0x000fe200080006ff */
[----:B----4-:R-:W-:-:S05]  /*1670*/  IMAD.U32 R3, RZ, RZ, UR5 ;  /* 0x00000005ff037e24 */ /* 0x010fca000f8e00ff */
[----:B------:R-:W-:-:S13]  /*1680*/  ISETP.LT.AND P1, PT, R3, UR7, PT ;  /* 0x0000000703007c0c */ /* 0x000fda000bf21270 */
[----:B------:R-:W-:Y:S05]  /*1690*/  @!P1 BRA `(.L_x_39) ;  /* 0xfffffffc00449947 */ /* 0x000fea000383ffff */
.L_x_31:
[----:B------:R-:W-:Y:S01]  /*16a0*/  ISETP.GE.AND P1, PT, R10, R3, PT ;  /* 0x000000030a00720c */ /* 0x000fe20003f26270 */
[----:B------:R-:W-:Y:S01]  /*16b0*/  NOP ;  /* 0x0000000000007918 */ /* 0x000fe20000000000 */
[----:B------:R-:W-:Y:S11]  /*16c0*/  BSSY.RECONVERGENT B0, `(.L_x_40) ;  /* 0x0000016000007945 */ /* 0x000ff60003800200 */
[----:B------:R-:W-:Y:S05]  /*16d0*/  @P1 BRA `(.L_x_41) ;  /* 0x0000000000501947 */ /* 0x000fea0003800000 */
[----:B---3--:R-:W3:Y:S01]  /*16e0*/  LDC R25, c[0x0][0x3a8] ;  /* 0x0000ea00ff197b82 */ /* 0x008ee20000000800 */
[----:B----4-:R-:W-:-:S07]  /*16f0*/  IMAD.MOV.U32 R2, RZ, RZ, R10 ;  /* 0x000000ffff027224 */ /* 0x010fce00078e000a */
.L_x_42:
[----:B0-----:R-:W-:-:S04]  /*1700*/  SHF.L.U32 R22, R2, 0x2, RZ ;  /* 0x0000000202167819 */ /* 0x001fc800000006ff */
[----:B------:R-:W-:Y:S01]  /*1710*/  LOP3.LUT R20, R22, 0xfffffffc, RZ, 0x3c, !PT ;  /* 0xfffffffc16147812 */ /* 0x000fe200078e3cff */
[----:B------:R-:W-:-:S04]  /*1720*/  IMAD.IADD R5, R16, 0x1, R22 ;  /* 0x0000000110057824 */ /* 0x000fc800078e0216 */
[----:B------:R-:W-:Y:S01]  /*1730*/  IMAD.IADD R21, R17, 0x1, R20 ;  /* 0x0000000111157824 */ /* 0x000fe200078e0214 */
[----:B------:R-:W-:Y:S01]  /*1740*/  LDS R3, [R5] ;  /* 0x0000000005037984 */ /* 0x000fe20000000800 */
[----:B------:R-:W-:Y:S01]  /*1750*/  LOP3.LUT R20, RZ, R2, RZ, 0x33, !PT ;  /* 0x00000002ff147212 */ /* 0x000fe200078e33ff */
[----:B------:R-:W-:Y:S02]  /*1760*/  VIADD R2, R2, 0x20 ;  /* 0x0000002002027836 */ /* 0x000fe40000000000 */
[----:B------:R-:W0:Y:S02]  /*1770*/  LDS R24, [R21] ;  /* 0x0000000015187984 */ /* 0x000e240000000800 */
[----:B0-----:R-:W-:Y:S01]  /*1780*/  FSETP.GEU.AND P1, PT, R24, R3, PT ;  /* 0x000000031800720b */ /* 0x001fe20003f2e000 */
[----:B---3--:R-:W-:-:S04]  /*1790*/  IMAD.MOV.U32 R3, RZ, RZ, R25 ;  /* 0x000000ffff037224 */ /* 0x008fc800078e0019 */
[----:B------:R-:W-:-:S08]  /*17a0*/  IMAD.IADD R23, R20, 0x1, R3 ;  /* 0x0000000114177824 */ /* 0x000fd000078e0203 */
[----:B------:R-:W-:Y:S02]  /*17b0*/  @!P1 IMAD R20, R23, 0x4, R0 ;  /* 0x0000000417149824 */ /* 0x000fe400078e0200 */
[----:B------:R-:W-:-:S04]  /*17c0*/  @!P1 IMAD.IADD R23, R15, 0x1, R22 ;  /* 0x000000010f179824 */ /* 0x000fc800078e0216 */
[----:B------:R-:W0:Y:S04]  /*17d0*/  @!P1 LDS R20, [R20] ;  /* 0x0000000014149984 */ /* 0x000e280000000800 */
[----:B------:R3:W-:Y:S04]  /*17e0*/  @!P1 STS [R5], R24 ;  /* 0x0000001805009388 */ /* 0x0007e80000000800 */
[----:B0-----:R3:W-:Y:S01]  /*17f0*/  @!P1 STS [R23], R20 ;  /* 0x0000001417009388 */ /* 0x0017e20000000800 */
[----:B------:R-:W-:-:S13]  /*1800*/  ISETP.GE.AND P1, PT, R2, R3, PT ;  /* 0x000000030200720c */ /* 0x000fda0003f26270 */
[----:B---3--:R-:W-:Y:S05]  /*1810*/  @!P1 BRA `(.L_x_42) ;  /* 0xfffffffc00b89947 */ /* 0x008fea000383ffff */
.L_x_41:
[----:B------:R-:W-:Y:S05]  /*1820*/  BSYNC.RECONVERGENT B0 ;  /* 0x0000000000007941 */ /* 0x000fea0003800200 */
.L_x_40:
[----:B------:R-:W-:Y:S01]  /*1830*/  ISETP.GE.AND P1, PT, R3, 0x2, PT ;  /* 0x000000020300780c */ /* 0x000fe20003f26270 */
[----:B------:R-:W-:Y:S01]  /*1840*/  NOP ;  /* 0x0000000000007918 */ /* 0x000fe20000000000 */
[----:B------:R-:W-:Y:S11]  /*1850*/  BSSY B0, `(.L_x_43) ;  /* 0x0000033000007945 */ /* 0x000ff60003800000 */
[----:B------:R-:W-:Y:S05]  /*1860*/  @!P1 BRA `(.L_x_44) ;  /* 0x0000000000c49947 */ /* 0x000fea0003800000 */
[----:B---3--:R-:W-:-:S07]  /*1870*/  IMAD.MOV.U32 R20, RZ, RZ, 0x2 ;  /* 0x00000002ff147424 */ /* 0x008fce00078e00ff */
.L_x_53:
[----:B------:R-:W-:-:S04]  /*1880*/  SHF.R.S32.HI R3, RZ, 0x1, R20 ;  /* 0x00000001ff037819 */ /* 0x000fc80000011414 */
[----:B------:R-:W-:-:S13]  /*1890*/  ISETP.GE.AND P1, PT, R3, 0x1, PT ;  /* 0x000000010300780c */ /* 0x000fda0003f26270 */
[----:B----4-:R-:W-:Y:S05]  /*18a0*/  @!P1 BRA `(.L_x_45) ;  /* 0x0000000000a09947 */ /* 0x010fea0003800000 */
.L_x_52:
[----:B------:R-:W3:Y:S01]  /*18b0*/  LDCU UR5, c[0x0][0x3a8] ;  /* 0x00007500ff0577ac */ /* 0x000ee20008000800 */
[----:B------:R-:W-:Y:S01]  /*18c0*/  BSSY.RECONVERGENT B1, `(.L_x_46) ;  /* 0x0000020000017945 */ /* 0x000fe20003800200 */
[----:B---3--:R-:W-:-:S13]  /*18d0*/  ISETP.GE.AND P1, PT, R10, UR5, PT ;  /* 0x000000050a007c0c */ /* 0x008fda000bf26270 */
[----:B----4-:R-:W-:Y:S05]  /*18e0*/  @P1 BRA `(.L_x_47) ;  /* 0x0000000000741947 */ /* 0x010fea0003800000 */
[----:B----4-:R-:W-:-:S07]  /*18f0*/  MOV R2, R10 ;  /* 0x0000000a00027202 */ /* 0x010fce0000000f00 */
.L_x_50:
[----:B----4-:R-:W-:Y:S01]  /*1900*/  LOP3.LUT R25, R2, R3, RZ, 0x3c, !PT ;  /* 0x0000000302197212 */ /* 0x010fe200078e3cff */
[----:B------:R-:W-:Y:S03]  /*1910*/  BSSY.RECONVERGENT B2, `(.L_x_48) ;  /* 0x0000016000027945 */ /* 0x000fe60003800200 */
[----:B------:R-:W-:-:S13]  /*1920*/  ISETP.GT.U32.AND P1, PT, R25, R2, PT ;  /* 0x000000021900720c */ /* 0x000fda0003f24070 */
[----:B------:R-:W-:Y:S05]  /*1930*/  @!P1 BRA `(.L_x_49) ;  /* 0x00000000004c9947 */ /* 0x000fea0003800000 */
[C-C-:B------:R-:W-:Y:S01]  /*1940*/  IMAD R5, R2.reuse, 0x4, R16.reuse ;  /* 0x0000000402057824 */ /* 0x140fe200078e0210 */
[C---:B------:R-:W-:Y:S01]  /*1950*/  LOP3.LUT P2, RZ, R2.reuse, R20, RZ, 0xc0, !PT ;  /* 0x0000001402ff7212 */ /* 0x040fe2000784c0ff */
[C---:B0-----:R-:W-:Y:S02]  /*1960*/  IMAD R21, R25.reuse, 0x4, R16 ;  /* 0x0000000419157824 */ /* 0x041fe400078e0210 */
        /* <DEDUP_REMOVED lines=16> */
.L_x_49:
[----:B------:R-:W-:Y:S05]  /*1a70*/  BSYNC.RECONVERGENT B2 ;  /* 0x0000000000027941 */ /* 0x000fea0003800200 */
.L_x_48:
[----:B------:R-:W3:Y:S01]  /*1a80*/  LDCU UR5, c[0x0][0x3a8] ;  /* 0x00007500ff0577ac */ /* 0x000ee20008000800 */
[----:B------:R-:W-:-:S05]  /*1a90*/  VIADD R2, R2, 0x20 ;  /* 0x0000002002027836 */ /* 0x000fca0000000000 */
[----:B---3--:R-:W-:-:S13]  /*1aa0*/  ISETP.GE.AND P1, PT, R2, UR5, PT ;  /* 0x0000000502007c0c */ /* 0x008fda000bf26270 */
[----:B------:R-:W-:Y:S05]  /*1ab0*/  @!P1 BRA `(.L_x_50) ;  /* 0xfffffffc00909947 */ /* 0x000fea000383ffff */
.L_x_47:
[----:B------:R-:W-:Y:S05]  /*1ac0*/  BSYNC.RECONVERGENT B1 ;  /* 0x0000000000017941 */ /* 0x000fea0003800200 */
.L_x_46:
[----:B------:R-:W-:-:S03]  /*1ad0*/  UMOV UR5, 0xffffffff ;  /* 0xffffffff00057882 */ /* 0x000fc60000000000 */
[----:B------:R-:W-:Y:S05]  /*1ae0*/  BRA.DIV UR5, `(.L_x_51) ;  /* 0x0000002e05007947 */ /* 0x000fea000b800000 */
[----:B------:R-:W-:Y:S01]  /*1af0*/  NOP ;  /* 0x0000000000007918 */ /* 0x000fe20000000000 */
.L_x_134:
[----:B------:R-:W-:Y:S02]  /*1b00*/  ISETP.GT.U32.AND P1, PT, R3, 0x1, PT ;  /* 0x000000010300780c */ /* 0x000fe40003f24070 */
[----:B------:R-:W-:-:S11]  /*1b10*/  SHF.R.U32.HI R3, RZ, 0x1, R3 ;  /* 0x00000001ff037819 */ /* 0x000fd60000011603 */
[----:B------:R-:W-:Y:S05]  /*1b20*/  @P1 BRA `(.L_x_52) ;  /* 0xfffffffc00601947 */ /* 0x000fea000383ffff */
.L_x_45:
[----:B------:R-:W3:Y:S01]  /*1b30*/  LDCU UR5, c[0x0][0x3a8] ;  /* 0x00007500ff0577ac */ /* 0x000ee20008000800 */
[----:B------:R-:W-:Y:S02]  /*1b40*/  IMAD.SHL.U32 R20, R20, 0x2, RZ ;  /* 0x0000000214147824 */ /* 0x000fe400078e00ff */
[----:B---3--:R-:W-:-:S05]  /*1b50*/  IMAD.U32 R3, RZ, RZ, UR5 ;  /* 0x00000005ff037e24 */ /* 0x008fca000f8e00ff */
[----:B------:R-:W-:-:S13]  /*1b60*/  ISETP.GT.AND P1, PT, R20, R3, PT ;  /* 0x000000031400720c */ /* 0x000fda0003f24270 */
[----:B------:R-:W-:Y:S05]  /*1b70*/  @!P1 BRA `(.L_x_53) ;  /* 0xfffffffc00409947 */ /* 0x000fea000383ffff */
.L_x_44:
[----:B------:R-:W-:Y:S05]  /*1b80*/  BSYNC B0 ;  /* 0x0000000000007941 */ /* 0x000fea0003800000 */
.L_x_43:
[----:B------:R-:W-:Y:S01]  /*1b90*/  UMOV UR5, 0xffffffff ;  /* 0xffffffff00057882 */ /* 0x000fe20000000000 */
[----:B------:R-:W-:Y:S02]  /*1ba0*/  ISETP.GE.AND P1, PT, R10, R3, PT ;  /* 0x000000030a00720c */ /* 0x000fe40003f26270 */
[----:B------:R-:W-:Y:S11]  /*1bb0*/  BRA.DIV UR5, `(.L_x_54) ;  /* 0x0000002a05e87947 */ /* 0x000ff6000b800000 */
[----:B------:R-:W-:Y:S01]  /*1bc0*/  NOP ;  /* 0x0000000000007918 */ /* 0x000fe20000000000 */
.L_x_137:
[----:B------:R-:W-:Y:S01]  /*1bd0*/  BSSY.RECONVERGENT B0, `(.L_x_55) ;  /* 0x000000f000007945 */ /* 0x000fe20003800200 */
[----:B------:R-:W-:-:S03]  /*1be0*/  ISETP.NE.AND P2, PT, R10, RZ, PT ;  /* 0x000000ff0a00720c */ /* 0x000fc60003f45270 */
[----:B------:R-:W-:Y:S10]  /*1bf0*/  @P1 BRA `(.L_x_56) ;  /* 0x0000000000301947 */ /* 0x000ff40003800000 */
[----:B----4-:R-:W-:-:S07]  /*1c00*/  IMAD.MOV.U32 R2, RZ, RZ, R10 ;  /* 0x000000ffff027224 */ /* 0x010fce00078e000a */
.L_x_57:
[C---:B------:R-:W-:Y:S01]  /*1c10*/  LEA R5, R2.reuse, R16, 0x2 ;  /* 0x0000001002057211 */ /* 0x040fe200078e10ff */
[C---:B---3--:R-:W-:Y:S02]  /*1c20*/  IMAD R20, R2.reuse, 0x4, R7 ;  /* 0x0000000402147824 */ /* 0x048fe400078e0207 */
[C---:B0-----:R-:W-:Y:S02]  /*1c30*/  IMAD R21, R2.reuse, 0x4, R15 ;  /* 0x0000000402157824 */ /* 0x041fe400078e020f */
[C---:B------:R-:W-:Y:S01]  /*1c40*/  IMAD R22, R2.reuse, 0x4, R0 ;  /* 0x0000000402167824 */ /* 0x040fe200078e0200 */
[----:B------:R-:W0:Y:S01]  /*1c50*/  LDS R5, [R5] ;  /* 0x0000000005057984 */ /* 0x000e220000000800 */
[----:B------:R-:W-:-:S05]  /*1c60*/  VIADD R2, R2, 0x20 ;  /* 0x0000002002027836 */ /* 0x000fca0000000000 */
[----:B------:R-:W-:Y:S01]  /*1c70*/  ISETP.GE.AND P1, PT, R2, R3, PT ;  /* 0x000000030200720c */ /* 0x000fe20003f26270 */
[----:B0-----:R-:W-:Y:S04]  /*1c80*/  STS [R20], R5 ;  /* 0x0000000514007388 */ /* 0x001fe80000000800 */
[----:B------:R-:W0:Y:S04]  /*1c90*/  LDS R21, [R21] ;  /* 0x0000000015157984 */ /* 0x000e280000000800 */
[----:B0-----:R0:W-:Y:S04]  /*1ca0*/  STS [R22], R21 ;  /* 0x0000001516007388 */ /* 0x0011e80000000800 */
[----:B------:R-:W-:Y:S05]  /*1cb0*/  @!P1 BRA `(.L_x_57) ;  /* 0xfffffffc00d49947 */ /* 0x000fea000383ffff */
.L_x_56:
[----:B------:R-:W-:Y:S05]  /*1cc0*/  BSYNC.RECONVERGENT B0 ;  /* 0x0000000000007941 */ /* 0x000fea0003800200 */
.L_x_55:
[----:B------:R-:W-:-:S03]  /*1cd0*/  UMOV UR5, 0xffffffff ;  /* 0xffffffff00057882 */ /* 0x000fc60000000000 */
[----:B------:R-:W-:Y:S05]  /*1ce0*/  BRA.DIV UR5, `(.L_x_58) ;  /* 0x0000002a05b87947 */ /* 0x000fea000b800000 */
[----:B------:R-:W-:Y:S01]  /*1cf0*/  NOP ;  /* 0x0000000000007918 */ /* 0x000fe20000000000 */
.L_x_140:
[----:B------:R-:W-:Y:S04]  /*1d00*/  BSSY.RECONVERGENT B0, `(.L_x_59) ;  /* 0x000000f000007945 */ /* 0x000fe80003800200 */
[----:B------:R-:W-:Y:S05]  /*1d10*/  @P2 BRA `(.L_x_60) ;  /* 0x0000000000342947 */ /* 0x000fea0003800000 */
[----:B------:R-:W5:Y:S01]  /*1d20*/  S2UR UR6, SR_CgaCtaId ;  /* 0x00000000000679c3 */ /* 0x000f620000008800 */
[----:B------:R-:W-:Y:S01]  /*1d30*/  UMOV UR5, 0x400 ;  /* 0x0000040000057882 */ /* 0x000fe20000000000 */
[--C-:B----4-:R-:W-:Y:S02]  /*1d40*/  SHF.R.U32.HI R2, RZ, 0x5, R12.reuse ;  /* 0x00000005ff027819 */ /* 0x110fe4000001160c */
[----:B------:R-:W-:-:S04]  /*1d50*/  SHF.R.U32.HI R3, RZ, 0x3, R12 ;  /* 0x00000003ff037819 */ /* 0x000fc8000001160c */
[----:B------:R-:W-:Y:S01]  /*1d60*/  LOP3.LUT R3, R3, 0x7c, RZ, 0xc0, !PT ;  /* 0x0000007c03037812 */ /* 0x000fe200078ec0ff */
[----:B-----5:R-:W-:-:S06]  /*1d70*/  ULEA UR5, UR6, UR5, 0x18 ;  /* 0x0000000506057291 */ /* 0x020fcc000f8ec0ff */
[----:B------:R-:W-:Y:S01]  /*1d80*/  LEA R5, R2, UR5, 0x2 ;  /* 0x0000000502057c11 */ /* 0x000fe2000f8e10ff */
[----:B------:R-:W-:Y:S02]  /*1d90*/  UMOV UR5, 0x400 ;  /* 0x0000040000057882 */ /* 0x000fe40000000000 */
[----:B------:R-:W-:Y:S02]  /*1da0*/  UIADD3 UR5, UPT, UPT, UR5, 0x10, URZ ;  /* 0x0000001005057890 */ /* 0x000fe4000fffe0ff */
[----:B------:R-:W-:Y:S02]  /*1db0*/  STS [R5], RZ ;  /* 0x000000ff05007388 */ /* 0x000fe40000000800 */
[----:B------:R-:W-:Y:S02]  /*1dc0*/  ULEA UR5, UR6, UR5, 0x18 ;  /* 0x0000000506057291 */ /* 0x000fe4000f8ec0ff */
[----:B------:R-:W4:Y:S07]  /*1dd0*/  LDS R2, [R17+-0x4] ;  /* 0xfffffc0011027984 */ /* 0x000f2e0000000800 */
[----:B----4-:R4:W-:Y:S03]  /*1de0*/  STS [R3+UR5], R2 ;  /* 0x0000000203007988 */ /* 0x0109e60008000805 */
.L_x_60:
[----:B------:R-:W-:Y:S05]  /*1df0*/  BSYNC.RECONVERGENT B0 ;  /* 0x0000000000007941 */ /* 0x000fea0003800200 */
.L_x_59:
[----:B------:R-:W-:-:S03]  /*1e00*/  UMOV UR5, 0xffffffff ;  /* 0xffffffff00057882 */ /* 0x000fc60000000000 */
[----:B------:R-:W-:Y:S05]  /*1e10*/  BRA.DIV UR5, `(.L_x_61) ;  /* 0x0000002a05887947 */ /* 0x000fea000b800000 */
[----:B------:R-:W-:Y:S01]  /*1e20*/  NOP ;  /* 0x0000000000007918 */ /* 0x000fe20000000000 */
.L_x_21:
[----:B------:R-:W-:-:S03]  /*1e30*/  UMOV UR5, 0xffffffff ;  /* 0xffffffff00057882 */ /* 0x000fc60000000000 */
[----:B------:R-:W-:Y:S05]  /*1e40*/  BRA.DIV UR5, `(.L_x_62) ;  /* 0x0000002a05987947 */ /* 0x000fea000b800000 */
[----:B------:R-:W-:Y:S01]  /*1e50*/  NOP ;  /* 0x0000000000007918 */ /* 0x000fe20000000000 */
.L_x_145:
[----:B------:R-:W-:Y:S05]  /*1e60*/  @!P0 BRA `(.L_x_63) ;  /* 0xffffffec00248947 */ /* 0x000fea000383ffff */
.L_x_17:
[----:B------:R-:W-:Y:S05]  /*1e70*/  WARPSYNC.ALL ;  /* 0x0000000000007948 */ /* 0x000fea0003800000 */
[----:B------:R-:W5:Y:S01]  /*1e80*/  LDCU UR5, c[0x0][0x3ac] ;  /* 0x00007580ff0577ac */ /* 0x000f620008000800 */
[----:B------:R-:W0:Y:S01]  /*1e90*/  LDCU UR6, c[0x0][0x398] ;  /* 0x00007300ff0677ac */ /* 0x000e220008000800 */
[----:B-----5:R-:W-:Y:S01]  /*1ea0*/  VIADD R18, R18, UR5 ;  /* 0x0000000512127c36 */ /* 0x020fe20008000000 */
[----:B------:R-:W-:Y:S04]  /*1eb0*/  BAR.SYNC.DEFER_BLOCKING 0x0 ;  /* 0x0000000000007b1d */ /* 0x000fe80000010000 */
[----:B0-----:R-:W-:-:S13]  /*1ec0*/  ISETP.GE.AND P0, PT, R18, UR6, PT ;  /* 0x0000000612007c0c */ /* 0x001fda000bf06270 */
[----:B------:R-:W-:Y:S05]  /*1ed0*/  @!P0 BRA `(.L_x_64) ;  /* 0xffffffe800988947 */ /* 0x000fea000383ffff */
.L_x_14:
[----:B------:R-:W0:Y:S02]  /*1ee0*/  LDCU UR5, c[0x0][0x388] ;  /* 0x00007100ff0577ac */ /* 0x000e240008000800 */
[----:B0-----:R-:W-:-:S13]  /*1ef0*/  ISETP.GE.AND P0, PT, R6, UR5, PT ;  /* 0x0000000506007c0c */ /* 0x001fda000bf06270 */
[----:B------:R-:W-:Y:S05]  /*1f00*/  @P0 EXIT ;  /* 0x000000000000094d */ /* 0x000fea0003800000 */
[----:B------:R-:W0:Y:S01]  /*1f10*/  S2UR UR6, SR_CgaCtaId ;  /* 0x00000000000679c3 */ /* 0x000e220000008800 */
[----:B------:R-:W-:Y:S01]  /*1f20*/  UMOV UR5, 0x400 ;  /* 0x0000040000057882 */ /* 0x000fe20000000000 */
[----:B------:R-:W-:Y:S02]  /*1f30*/  ISETP.NE.AND P1, PT, R10, RZ, PT ;  /* 0x000000ff0a00720c */ /* 0x000fe40003f25270 */
[----:B----4-:R-:W-:Y:S01]  /*1f40*/  SHF.R.U32.HI R3, RZ, 0x5, R12 ;  /* 0x00000005ff037819 */ /* 0x010fe2000001160c */
[----:B0-----:R-:W-:-:S06]  /*1f50*/  ULEA UR5, UR6, UR5, 0x18 ;  /* 0x0000000506057291 */ /* 0x001fcc000f8ec0ff */
[----:B------:R-:W-:Y:S01]  /*1f60*/  LEA R3, R3, UR5, 0x2 ;  /* 0x0000000503037c11 */ /* 0x000fe2000f8e10ff */
[----:B------:R-:W-:-:S04]  /*1f70*/  UMOV UR5, 0xffffffff ;  /* 0xffffffff00057882 */ /* 0x000fc80000000000 */
[----:B------:R-:W0:Y:S02]  /*1f80*/  @!P1 LDS R2, [R3] ;  /* 0x0000000003029984 */ /* 0x000e240000000800 */
[----:B0-----:R-:W-:Y:S01]  /*1f90*/  @!P1 ISETP.GT.AND P0, PT, R2, RZ, PT ;  /* 0x000000ff0200920c */ /* 0x001fe20003f04270 */
[----:B------:R-:W-:-:S03]  /*1fa0*/  IMAD.MOV.U32 R2, RZ, RZ, RZ ;  /* 0x000000ffff027224 */ /* 0x000fc600078e00ff */
[----:B------:R-:W-:Y:S01]  /*1fb0*/  @!P1 SEL R2, RZ, 0x1, !P0 ;  /* 0x00000001ff029807 */ /* 0x000fe20004000000 */
[----:B------:R-:W-:Y:S08]  /*1fc0*/  BRA.DIV UR5, `(.L_x_65) ;  /* 0x0000002a05547947 */ /* 0x000ff0000b800000 */
[----:B------:R-:W0:Y:S02]  /*1fd0*/  SHFL.IDX PT, R2, R2, RZ, 0x1f ;  /* 0x00001fff02027589 */ /* 0x000e2400000e0000 */
.L_x_148:
[----:B0-----:R-:W-:-:S13]  /*1fe0*/  ISETP.NE.AND P0, PT, R2, RZ, PT ;  /* 0x000000ff0200720c */ /* 0x001fda0003f05270 */
[----:B------:R-:W-:Y:S05]  /*1ff0*/  @!P0 BRA `(.L_x_66) ;  /* 0x0000001800108947 */ /* 0x000fea0003800000 */
[----:B------:R-:W1:Y:S01]  /*2000*/  LDS R2, [R3] ;  /* 0x0000000003027984 */ /* 0x000e620000000800 */
[----:B------:R-:W0:Y:S01]  /*2010*/  LDCU UR5, c[0x0][0x3a8] ;  /* 0x00007500ff0577ac */ /* 0x000e220008000800 */
[----:B------:R-:W-:Y:S01]  /*2020*/  BSSY.RECONVERGENT B0, `(.L_x_67) ;  /* 0x0000052000007945 */ /* 0x000fe20003800200 */
[----:B0-----:R-:W-:-:S05]  /*2030*/  IMAD.U32 R5, RZ, RZ, UR5 ;  /* 0x00000005ff057e24 */ /* 0x001fca000f8e00ff */
[----:B-1----:R-:W-:-:S05]  /*2040*/  VIMNMX R13, PT, PT, R2, R5, PT ;  /* 0x00000005020d7248 */ /* 0x002fca0003fe0100 */
        /* <DEDUP_REMOVED lines=8> */
[----:B------:R-:W-:-:S04]  /*20d0*/  LEA.HI R19, R18, 0x1, RZ, 0x1b ;  /* 0x0000000112137811 */ /* 0x000fc800078fd8ff */
[----:B---3--:R-:W-:-:S04]  /*20e0*/  LOP3.LUT R22, R19, 0x7, RZ, 0xc0, !PT ;  /* 0x0000000713167812 */ /* 0x008fc800078ec0ff */
[----:B------:R-:W-:-:S03]  /*20f0*/  ISETP.NE.AND P1, PT, R22, RZ, PT ;  /* 0x000000ff1600720c */ /* 0x000fc60003f25270 */
[----:B------:R-:W-:Y:S10]  /*2100*/  @!P0 BRA `(.L_x_70) ;  /* 0x0000000000688947 */ /* 0x000ff40003800000 */
[----:B------:R-:W-:Y:S01]  /*2110*/  HFMA2 R4, -RZ, RZ, 0, 0 ;  /* 0x00000000ff047431 */ /* 0x000fe200000001ff */
[----:B------:R-:W-:Y:S01]  /*2120*/  LOP3.LUT R21, R19, 0xffffff8, RZ, 0xc0, !PT ;  /* 0x0ffffff813157812 */ /* 0x000fe200078ec0ff */
[----:B------:R-:W-:Y:S02]  /*2130*/  IMAD.MOV.U32 R20, RZ, RZ, 0x7f7fffff ;  /* 0x7f7fffffff147424 */ /* 0x000fe400078e00ff */
[----:B------:R-:W-:-:S07]  /*2140*/  IMAD.MOV.U32 R23, RZ, RZ, -0x1 ;  /* 0xffffffffff177424 */ /* 0x000fce00078e00ff */
.L_x_71:
[C---:B0-----:R-:W-:Y:S02]  /*2150*/  IMAD R13, R2.reuse, 0x4, R16 ;  /* 0x00000004020d7824 */ /* 0x041fe400078e0210 */
[----:B--2---:R-:W-:Y:S02]  /*2160*/  IMAD R14, R2, 0x4, R15 ;  /* 0x00000004020e7824 */ /* 0x004fe400078e020f */
        /* <DEDUP_REMOVED lines=20> */
.L_x_70:
[----:B------:R-:W-:Y:S05]  /*22b0*/  BSYNC.RECONVERGENT B1 ;  /* 0x0000000000017941 */ /* 0x000fea0003800200 */
.L_x_69:
[----:B------:R-:W-:Y:S05]  /*22c0*/  @!P1 BRA `(.L_x_68) ;  /* 0x00000000009c9947 */ /* 0x000fea0003800000 */
[----:B------:R-:W-:Y:S01]  /*22d0*/  ISETP.GE.U32.AND P0, PT, R22, 0x4, PT ;  /* 0x000000041600780c */ /* 0x000fe20003f06070 */
[----:B------:R-:W-:Y:S01]  /*22e0*/  BSSY.RECONVERGENT B1, `(.L_x_72) ;  /* 0x0000010000017945 */ /* 0x000fe20003800200 */
[----:B------:R-:W-:-:S11]  /*22f0*/  LOP3.LUT P1, R19, R19, 0x3, RZ, 0xc0, !PT ;  /* 0x0000000313137812 */ /* 0x000fd6000782c0ff */
[----:B------:R-:W-:Y:S05]  /*2300*/  @!P0 BRA `(.L_x_73) ;  /* 0x0000000000348947 */ /* 0x000fea0003800000 */
[C---:B------:R-:W-:Y:S01]  /*2310*/  IMAD R4, R2.reuse, 0x4, R16 ;  /* 0x0000000402047824 */ /* 0x040fe200078e0210 */
[C---:B0-----:R-:W-:Y:S01]  /*2320*/  LEA R13, R2.reuse, R15, 0x2 ;  /* 0x0000000f020d7211 */ /* 0x041fe200078e10ff */
[----:B------:R-:W-:Y:S02]  /*2330*/  IMAD.MOV.U32 R21, RZ, RZ, 0x7f7fffff ;  /* 0x7f7fffffff157424 */ /* 0x000fe400078e00ff */
[----:B--2---:R-:W-:Y:S02]  /*2340*/  IMAD.MOV.U32 R14, RZ, RZ, -0x1 ;  /* 0xffffffffff0e7424 */ /* 0x004fe400078e00ff */
[----:B------:R-:W-:Y:S01]  /*2350*/  VIADD R2, R2, 0x80 ;  /* 0x0000008002027836 */ /* 0x000fe20000000000 */
        /* <DEDUP_REMOVED lines=8> */
.L_x_73:
[----:B------:R-:W-:Y:S05]  /*23e0*/  BSYNC.RECONVERGENT B1 ;  /* 0x0000000000017941 */ /* 0x000fea0003800200 */
.L_x_72:
[----:B------:R-:W-:Y:S05]  /*23f0*/  @!P1 BRA `(.L_x_68) ;  /* 0x0000000000509947 */ /* 0x000fea0003800000 */
[----:B------:R-:W-:Y:S01]  /*2400*/  ISETP.NE.AND P1, PT, R19, 0x1, PT ;  /* 0x000000011300780c */ /* 0x000fe20003f25270 */
[----:B------:R-:W-:Y:S01]  /*2410*/  BSSY.RECONVERGENT B1, `(.L_x_74) ;  /* 0x000000e000017945 */ /* 0x000fe20003800200 */
[----:B------:R-:W-:-:S13]  /*2420*/  LOP3.LUT P0, RZ, R18, 0x20, RZ, 0xc0, !PT ;  /* 0x0000002012ff7812 */ /* 0x000fda000780c0ff */
[----:B-1----:R-:W-:Y:S02]  /*2430*/  @!P0 IMAD.MOV.U32 R21, RZ, RZ, 0x7f7fffff ;  /* 0x7f7fffffff158424 */ /* 0x002fe400078e00ff */
[----:B0-----:R-:W-:Y:S01]  /*2440*/  @!P0 IMAD.MOV.U32 R23, RZ, RZ, -0x1 ;  /* 0xffffffffff178424 */ /* 0x001fe200078e00ff */
[----:B------:R-:W-:Y:S06]  /*2450*/  @!P1 BRA `(.L_x_75) ;  /* 0x0000000000249947 */ /* 0x000fec0003800000 */
[C---:B------:R-:W-:Y:S02]  /*2460*/  IMAD R4, R2.reuse, 0x4, R16 ;  /* 0x0000000402047824 */ /* 0x040fe400078e0210 */
[----:B------:R-:W-:Y:S02]  /*2470*/  IMAD.MOV.U32 R13, RZ, RZ, 0x7f7fffff ;  /* 0x7f7fffffff0d7424 */ /* 0x000fe400078e00ff */
[C---:B--2---:R-:W-:Y:S01]  /*2480*/  IMAD R14, R2.reuse, 0x4, R15 ;  /* 0x00000004020e7824 */ /* 0x044fe200078e020f */
[----:B------:R-:W-:Y:S01]  /*2490*/  IADD3 R2, PT, PT, R2, 0x40, RZ ;  /* 0x0000004002027810 */ /* 0x000fe20007ffe0ff */
[----:B------:R-:W-:Y:S01]  /*24a0*/  IMAD.MOV.U32 R19, RZ, RZ, -0x1 ;  /* 0xffffffffff137424 */ /* 0x000fe200078e00ff */
[----:B------:R0:W-:Y:S04]  /*24b0*/  STS [R4], R13 ;  /* 0x0000000d04007388 */ /* 0x0001e80000000800 */
[----:B------:R0:W-:Y:S04]  /*24c0*/  STS [R14], R19 ;  /* 0x000000130e007388 */ /* 0x0001e80000000800 */
[----:B------:R0:W-:Y:S04]  /*24d0*/  STS [R4+0x80], R13 ;  /* 0x0000800d04007388 */ /* 0x0001e80000000800 */
[----:B------:R0:W-:Y:S02]  /*24e0*/  STS [R14+0x80], R19 ;  /* 0x000080130e007388 */ /* 0x0001e40000000800 */
.L_x_75:
[----:B------:R-:W-:Y:S05]  /*24f0*/  BSYNC.RECONVERGENT B1 ;  /* 0x0000000000017941 */ /* 0x000fea0003800200 */
.L_x_74:
[C---:B0-----:R-:W-:Y:S02]  /*2500*/  @!P0 IMAD R4, R2.reuse, 0x4, R16 ;  /* 0x0000000402048824 */ /* 0x041fe400078e0210 */
[----:B------:R-:W-:-:S03]  /*2510*/  @!P0 IMAD R2, R2, 0x4, R15 ;  /* 0x0000000402028824 */ /* 0x000fc600078e020f */
[----:B------:R4:W-:Y:S04]  /*2520*/  @!P0 STS [R4], R21 ;  /* 0x0000001504008388 */ /* 0x0009e80000000800 */
[----:B------:R4:W-:Y:S02]  /*2530*/  @!P0 STS [R2], R23 ;  /* 0x0000001702008388 */ /* 0x0009e40000000800 */
.L_x_68:
[----:B------:R-:W-:Y:S05]  /*2540*/  BSYNC.RECONVERGENT B0 ;  /* 0x0000000000007941 */ /* 0x000fea0003800200 */
.L_x_67:
[----:B------:R-:W-:-:S03]  /*2550*/  UMOV UR5, 0xffffffff ;  /* 0xffffffff00057882 */ /* 0x000fc60000000000 */
[----:B------:R-:W-:Y:S05]  /*2560*/  BRA.DIV UR5, `(.L_x_76) ;  /* 0x0000002605187947 */ /* 0x000fea000b800000 */
[----:B------:R-:W-:Y:S01]  /*2570*/  NOP ;  /* 0x0000000000007918 */ /* 0x000fe20000000000 */
.L_x_151:
[----:B------:R-:W-:-:S13]  /*2580*/  ISETP.GE.AND P0, PT, R5, 0x2, PT ;  /* 0x000000020500780c */ /* 0x000fda0003f06270 */
[----:B------:R-:W-:Y:S05]  /*2590*/  @!P0 BRA `(.L_x_77) ;  /* 0x0000000000d88947 */ /* 0x000fea0003800000 */
[----:B------:R-:W-:Y:S01]  /*25a0*/  BSSY B1, `(.L_x_77) ;  /* 0x0000035000017945 */ /* 0x000fe20003800000 */
[----:B-1--4-:R-:W-:-:S07]  /*25b0*/  IMAD.MOV.U32 R4, RZ, RZ, 0x2 ;  /* 0x00000002ff047424 */ /* 0x012fce00078e00ff */
.L_x_87:
[----:B------:R-:W-:Y:S01]  /*25c0*/  SHF.R.S32.HI R2, RZ, 0x1, R4 ;  /* 0x00000001ff027819 */ /* 0x000fe20000011404 */
[----:B------:R-:W-:Y:S03]  /*25d0*/  BSSY B0, `(.L_x_78) ;  /* 0x000002c000007945 */ /* 0x000fe60003800000 */
[----:B------:R-:W-:-:S13]  /*25e0*/  ISETP.GE.AND P0, PT, R2, 0x1, PT ;  /* 0x000000010200780c */ /* 0x000fda0003f06270 */
[----:B----4-:R-:W-:Y:S05]  /*25f0*/  @!P0 BRA `(.L_x_79) ;  /* 0x0000000000a48947 */ /* 0x010fea0003800000 */
[----:B------:R-:W-:-:S07]  /*2600*/  IMAD.MOV.U32 R5, RZ, RZ, R2 ;  /* 0x000000ffff057224 */ /* 0x000fce00078e0002 */
.L_x_86:
[----:B------:R-:W1:Y:S01]  /*2610*/  LDCU UR5, c[0x0][0x3a8] ;  /* 0x00007500ff0577ac */ /* 0x000e620008000800 */
[----:B------:R-:W-:Y:S01]  /*2620*/  BSSY.RECONVERGENT B2, `(.L_x_80) ;  /* 0x0000020000027945 */ /* 0x000fe20003800200 */
[----:B-1----:R-:W-:-:S13]  /*2630*/  ISETP.GE.AND P0, PT, R10, UR5, PT ;  /* 0x000000050a007c0c */ /* 0x002fda000bf06270 */
[----:B----4-:R-:W-:Y:S05]  /*2640*/  @P0 BRA `(.L_x_81) ;  /* 0x0000000000740947 */ /* 0x010fea0003800000 */
[----:B------:R-:W-:-:S07]  /*2650*/  IMAD.MOV.U32 R2, RZ, RZ, R10 ;  /* 0x000000ffff027224 */ /* 0x000fce00078e000a */
.L_x_84:
[----:B----4-:R-:W-:Y:S01]  /*2660*/  LOP3.LUT R19, R2, R5, RZ, 0x3c, !PT ;  /* 0x0000000502137212 */ /* 0x010fe200078e3cff */
[----:B------:R-:W-:Y:S03]  /*2670*/  BSSY.RECONVERGENT B3, `(.L_x_82) ;  /* 0x0000016000037945 */ /* 0x000fe60003800200 */
[----:B------:R-:W-:-:S13]  /*2680*/  ISETP.GT.U32.AND P0, PT, R19, R2, PT ;  /* 0x000000021300720c */ /* 0x000fda0003f04070 */
[----:B------:R-:W-:Y:S05]  /*2690*/  @!P0 BRA `(.L_x_83) ;  /* 0x00000000004c8947 */ /* 0x000fea0003800000 */
[C-C-:B------:R-:W-:Y:S01]  /*26a0*/  IMAD R18, R2.reuse, 0x4, R16.reuse ;  /* 0x0000000402127824 */ /* 0x140fe200078e0210 */
[C---:B------:R-:W-:Y:S01]  /*26b0*/  LOP3.LUT P1, RZ, R2.reuse, R4, RZ, 0xc0, !PT ;  /* 0x0000000402ff7212 */ /* 0x040fe2000782c0ff */
[C---:B---3--:R-:W-:Y:S01]  /*26c0*/  IMAD R21, R19.reuse, 0x4, R16 ;  /* 0x0000000413157824 */ /* 0x048fe200078e0210 */
[----:B------:R-:W-:Y:S01]  /*26d0*/  LEA R22, R2, R15, 0x2 ;  /* 0x0000000f02167211 */ /* 0x000fe200078e10ff */
[----:B------:R-:W-:Y:S01]  /*26e0*/  IMAD R19, R19, 0x4, R15 ;  /* 0x0000000413137824 */ /* 0x000fe200078e020f */
[----:B0-----:R-:W-:Y:S04]  /*26f0*/  LDS R20, [R18] ;  /* 0x0000000012147984 */ /* 0x001fe80000000800 */
[----:B------:R-:W0:Y:S02]  /*2700*/  LDS R23, [R21] ;  /* 0x0000000015177984 */ /* 0x000e240000000800 */
[----:B0-----:R-:W-:-:S02]  /*2710*/  FSETP.GEU.AND P2, PT, R20, R23, PT ;  /* 0x000000171400720b */ /* 0x001fc40003f4e000 */
[----:B------:R-:W-:Y:S02]  /*2720*/  FSETP.GT.AND P0, PT, R20, R23, PT ;  /* 0x000000171400720b */ /* 0x000fe40003f04000 */
[----:B------:R-:W-:Y:S02]  /*2730*/  SEL R13, RZ, 0xffffffff, P2 ;  /* 0xffffffffff0d7807 */ /* 0x000fe40001000000 */
[----:B------:R-:W-:-:S04]  /*2740*/  @!P1 SEL R13, RZ, 0xffffffff, !P0 ;  /* 0xffffffffff0d9807 */ /* 0x000fc80004000000 */
[----:B------:R-:W-:-:S04]  /*2750*/  LOP3.LUT R13, R13, 0x1, RZ, 0xc0, !PT ;  /* 0x000000010d0d7812 */ /* 0x000fc800078ec0ff */
[----:B------:R-:W-:-:S13]  /*2760*/  ISETP.NE.U32.AND P0, PT, R13, 0x1, PT ;  /* 0x000000010d00780c */ /* 0x000fda0003f05070 */
[----:B------:R-:W0:Y:S04]  /*2770*/  @!P0 LDS R13, [R19] ;  /* 0x00000000130d8984 */ /* 0x000e280000000800 */
[----:B--2---:R-:W1:Y:S04]  /*2780*/  @!P0 LDS R14, [R22] ;  /* 0x00000000160e8984 */ /* 0x004e680000000800 */
[----:B------:R4:W-:Y:S04]  /*2790*/  @!P0 STS [R18], R23 ;  /* 0x0000001712008388 */ /* 0x0009e80000000800 */
[----:B------:R4:W-:Y:S04]  /*27a0*/  @!P0 STS [R21], R20 ;  /* 0x0000001415008388 */ /* 0x0009e80000000800 */
[----:B0-----:R4:W-:Y:S04]  /*27b0*/  @!P0 STS [R22], R13 ;  /* 0x0000000d16008388 */ /* 0x0019e80000000800 */
[----:B-1----:R4:W-:Y:S02]  /*27c0*/  @!P0 STS [R19], R14 ;  /* 0x0000000e13008388 */ /* 0x0029e40000000800 */
.L_x_83:
[----:B------:R-:W-:Y:S05]  /*27d0*/  BSYNC.RECONVERGENT B3 ;  /* 0x0000000000037941 */ /* 0x000fea0003800200 */
.L_x_82:
[----:B------:R-:W1:Y:S01]  /*27e0*/  LDCU UR5, c[0x0][0x3a8] ;  /* 0x00007500ff0577ac */ /* 0x000e620008000800 */
[----:B------:R-:W-:-:S05]  /*27f0*/  VIADD R2, R2, 0x20 ;  /* 0x0000002002027836 */ /* 0x000fca0000000000 */
[----:B-1----:R-:W-:-:S13]  /*2800*/  ISETP.GE.AND P0, PT, R2, UR5, PT ;  /* 0x0000000502007c0c */ /* 0x002fda000bf06270 */
[----:B------:R-:W-:Y:S05]  /*2810*/  @!P0 BRA `(.L_x_84) ;  /* 0xfffffffc00908947 */ /* 0x000fea000383ffff */
.L_x_81:
[----:B------:R-:W-:Y:S05]  /*2820*/  BSYNC.RECONVERGENT B2 ;  /* 0x0000000000027941 */ /* 0x000fea0003800200 */
.L_x_80:
[----:B------:R-:W-:-:S03]  /*2830*/  UMOV UR5, 0xffffffff ;  /* 0xffffffff00057882 */ /* 0x000fc60000000000 */
[----:B------:R-:W-:Y:S05]  /*2840*/  BRA.DIV UR5, `(.L_x_85) ;  /* 0x00000022057c7947 */ /* 0x000fea000b800000 */
[----:B------:R-:W-:Y:S01]  /*2850*/  NOP ;  /* 0x0000000000007918 */ /* 0x000fe20000000000 */
.L_x_154:
[----:B------:R-:W-:Y:S02]  /*2860*/  ISETP.GT.U32.AND P0, PT, R5, 0x1, PT ;  /* 0x000000010500780c */ /* 0x000fe40003f04070 */
[----:B------:R-:W-:-:S11]  /*2870*/  SHF.R.U32.HI R5, RZ, 0x1, R5 ;  /* 0x00000001ff057819 */ /* 0x000fd60000011605 */
[----:B------:R-:W-:Y:S05]  /*2880*/  @P0 BRA `(.L_x_86) ;  /* 0xfffffffc00600947 */ /* 0x000fea000383ffff */
.L_x_79:
[----:B------:R-:W-:Y:S05]  /*2890*/  BSYNC B0 ;  /* 0x0000000000007941 */ /* 0x000fea0003800000 */
.L_x_78:
[----:B------:R-:W1:Y:S01]  /*28a0*/  LDCU UR5, c[0x0][0x3a8] ;  /* 0x00007500ff0577ac */ /* 0x000e620008000800 */
[----:B------:R-:W-:Y:S02]  /*28b0*/  IMAD.SHL.U32 R4, R4, 0x2, RZ ;  /* 0x0000000204047824 */ /* 0x000fe400078e00ff */
[----:B-1----:R-:W-:-:S05]  /*28c0*/  IMAD.U32 R5, RZ, RZ, UR5 ;  /* 0x00000005ff057e24 */ /* 0x002fca000f8e00ff */
[----:B------:R-:W-:-:S13]  /*28d0*/  ISETP.GT.AND P0, PT, R4, R5, PT ;  /* 0x000000050400720c */ /* 0x000fda0003f04270 */
[----:B------:R-:W-:Y:S05]  /*28e0*/  @!P0 BRA `(.L_x_87) ;  /* 0xfffffffc00348947 */ /* 0x000fea000383ffff */
[----:B------:R-:W-:Y:S05]  /*28f0*/  BSYNC B1 ;  /* 0x0000000000017941 */ /* 0x000fea0003800000 */
.L_x_77:
[----:B------:R-:W-:Y:S01]  /*2900*/  UMOV UR5, 0xffffffff ;  /* 0xffffffff00057882 */ /* 0x000fe20000000000 */
[----:B------:R-:W-:Y:S02]  /*2910*/  ISETP.GE.AND P0, PT, R10, R5, PT ;  /* 0x000000050a00720c */ /* 0x000fe40003f06270 */
[----:B------:R-:W-:Y:S11]  /*2920*/  BRA.DIV UR5, `(.L_x_88) ;  /* 0x0000002205607947 */ /* 0x000ff6000b800000 */
[----:B------:R-:W-:Y:S01]  /*2930*/  NOP ;  /* 0x0000000000007918 */ /* 0x000fe20000000000 */
.L_x_157:
[----:B------:R-:W-:Y:S04]  /*2940*/  BSSY.RECONVERGENT B0, `(.L_x_89) ;  /* 0x0000043000007945 */ /* 0x000fe80003800200 */
[----:B------:R-:W-:Y:S05]  /*2950*/  @P0 BRA `(.L_x_90) ;  /* 0x0000000400040947 */ /* 0x000fea0003800000 */
[----:B----4-:R-:W-:Y:S01]  /*2960*/  LOP3.LUT R2, RZ, R10, RZ, 0x33, !PT ;  /* 0x0000000aff027212 */ /* 0x010fe200078e33ff */
[----:B------:R-:W-:Y:S04]  /*2970*/  BSSY.RECONVERGENT B1, `(.L_x_91) ;  /* 0x000001c000017945 */ /* 0x000fe80003800200 */
[----:B-1----:R-:W-:-:S05]  /*2980*/  IMAD.IADD R4, R2, 0x1, R5 ;  /* 0x0000000102047824 */ /* 0x002fca00078e0205 */
[C---:B------:R-:W-:Y:S02]  /*2990*/  LOP3.LUT R2, R4.reuse, 0x60, RZ, 0xc0, !PT ;  /* 0x0000006004027812 */ /* 0x040fe400078ec0ff */
[----:B------:R-:W-:Y:S02]  /*29a0*/  ISETP.GE.U32.AND P1, PT, R4, 0x60, PT ;  /* 0x000000600400780c */ /* 0x000fe40003f26070 */
[----:B------:R-:W-:Y:S01]  /*29b0*/  ISETP.NE.AND P0, PT, R2, 0x60, PT ;  /* 0x000000600200780c */ /* 0x000fe20003f05270 */
[----:B------:R-:W-:-:S12]  /*29c0*/  IMAD.MOV.U32 R2, RZ, RZ, R10 ;  /* 0x000000ffff027224 */ /* 0x000fd800078e000a */
[----:B------:R-:W-:Y:S05]  /*29d0*/  @!P0 BRA `(.L_x_92) ;  /* 0x0000000000548947 */ /* 0x000fea0003800000 */
[----:B------:R-:W1:Y:S01]  /*29e0*/  LDC R5, c[0x0][0x3a8] ;  /* 0x0000ea00ff057b82 */ /* 0x000e620000000800 */
[----:B------:R-:W-:Y:S01]  /*29f0*/  LEA.HI R4, R4, 0x1, RZ, 0x1b ;  /* 0x0000000104047811 */ /* 0x000fe200078fd8ff */
[----:B0-----:R-:W-:Y:S02]  /*2a00*/  IMAD.MOV.U32 R13, RZ, RZ, RZ ;  /* 0x000000ffff0d7224 */ /* 0x001fe400078e00ff */
[----:B------:R-:W-:Y:S01]  /*2a10*/  IMAD.MOV.U32 R2, RZ, RZ, R10 ;  /* 0x000000ffff027224 */ /* 0x000fe200078e000a */
[----:B------:R-:W-:-:S07]  /*2a20*/  LOP3.LUT R18, R4, 0x3, RZ, 0xc0, !PT ;  /* 0x0000000304127812 */ /* 0x000fce00078ec0ff */
.L_x_93:
[----:B------:R-:W-:Y:S01]  /*2a30*/  LOP3.LUT R4, RZ, R2, RZ, 0x33, !PT ;  /* 0x00000002ff047212 */ /* 0x000fe200078e33ff */
[----:B------:R-:W-:Y:S01]  /*2a40*/  VIADD R13, R13, 0x1 ;  /* 0x000000010d0d7836 */ /* 0x000fe20000000000 */
[----:B---3--:R-:W-:-:S03]  /*2a50*/  LEA R20, R2, R16, 0x2 ;  /* 0x0000001002147211 */ /* 0x008fc600078e10ff */
[----:B-1----:R-:W-:Y:S02]  /*2a60*/  IMAD.IADD R19, R4, 0x1, R5 ;  /* 0x0000000104137824 */ /* 0x002fe400078e0205 */
[----:B------:R-:W-:Y:S02]  /*2a70*/  LDS R4, [R20] ;  /* 0x0000000014047984 */ /* 0x000fe40000000800 */
[----:B--2---:R-:W-:-:S05]  /*2a80*/  IMAD R14, R19, 0x4, R7 ;  /* 0x00000004130e7824 */ /* 0x004fca00078e0207 */
[----:B------:R-:W0:Y:S02]  /*2a90*/  LDS R21, [R14] ;  /* 0x000000000e157984 */ /* 0x000e240000000800 */
[----:B0-----:R-:W-:-:S13]  /*2aa0*/  FSETP.GEU.AND P0, PT, R21, R4, PT ;  /* 0x000000041500720b */ /* 0x001fda0003f0e000 */
[----:B------:R-:W-:Y:S02]  /*2ab0*/  @!P0 IMAD R4, R19, 0x4, R0 ;  /* 0x0000000413048824 */ /* 0x000fe400078e0200 */
[C---:B------:R-:W-:Y:S02]  /*2ac0*/  @!P0 IMAD R19, R2.reuse, 0x4, R15 ;  /* 0x0000000402138824 */ /* 0x040fe400078e020f */
[----:B------:R-:W-:Y:S02]  /*2ad0*/  VIADD R2, R2, 0x20 ;  /* 0x0000002002027836 */ /* 0x000fe40000000000 */
[----:B------:R-:W0:Y:S04]  /*2ae0*/  @!P0 LDS R4, [R4] ;  /* 0x0000000004048984 */ /* 0x000e280000000800 */
[----:B------:R4:W-:Y:S04]  /*2af0*/  @!P0 STS [R20], R21 ;  /* 0x0000001514008388 */ /* 0x0009e80000000800 */
[----:B0-----:R4:W-:Y:S01]  /*2b00*/  @!P0 STS [R19], R4 ;  /* 0x0000000413008388 */ /* 0x0019e20000000800 */
[----:B------:R-:W-:-:S13]  /*2b10*/  ISETP.NE.AND P0, PT, R13, R18, PT ;  /* 0x000000120d00720c */ /* 0x000fda0003f05270 */
[----:B----4-:R-:W-:Y:S05]  /*2b20*/  @P0 BRA `(.L_x_93) ;  /* 0xfffffffc00c00947 */ /* 0x010fea000383ffff */
.L_x_92:
[----:B------:R-:W-:Y:S05]  /*2b30*/  BSYNC.RECONVERGENT B1 ;  /* 0x0000000000017941 */ /* 0x000fea0003800200 */
.L_x_91:
[----:B------:R-:W-:Y:S05]  /*2b40*/  @!P1 BRA `(.L_x_90) ;  /* 0x0000000000889947 */ /* 0x000fea0003800000 */
[----:B------:R-:W1:Y:S02]  /*2b50*/  LDC R5, c[0x0][0x3a8] ;  /* 0x0000ea00ff057b82 */ /* 0x000e640000000800 */
.L_x_94:
[----:B------:R-:W-:-:S05]  /*2b60*/  LOP3.LUT R4, RZ, R2, RZ, 0x33, !PT ;  /* 0x00000002ff047212 */ /* 0x000fca00078e33ff */
[----:B01----:R-:W-:Y:S02]  /*2b70*/  IMAD.IADD R13, R4, 0x1, R5 ;  /* 0x00000001040d7824 */ /* 0x003fe400078e0205 */
[C---:B------:R-:W-:Y:S02]  /*2b80*/  IMAD R4, R2.reuse, 0x4, R16 ;  /* 0x0000000402047824 */ /* 0x040fe400078e0210 */
[C---:B---3--:R-:W-:Y:S01]  /*2b90*/  IMAD R21, R13.reuse, 0x4, R7 ;  /* 0x000000040d157824 */ /* 0x048fe200078e0207 */
[----:B------:R-:W-:Y:S01]  /*2ba0*/  LEA R22, R13, R0, 0x2 ;  /* 0x000000000d167211 */ /* 0x000fe200078e10ff */
[C---:B------:R-:W-:Y:S01]  /*2bb0*/  IMAD R13, R2.reuse, 0x4, R15 ;  /* 0x00000004020d7824 */ /* 0x040fe200078e020f */
[----:B--2---:R-:W-:Y:S01]  /*2bc0*/  LDS R14, [R4] ;  /* 0x00000000040e7984 */ /* 0x004fe20000000800 */
[----:B------:R-:W-:-:S03]  /*2bd0*/  VIADD R2, R2, 0x80 ;  /* 0x0000008002027836 */ /* 0x000fc60000000000 */
[----:B------:R-:W0:Y:S02]  /*2be0*/  LDS R23, [R21] ;  /* 0x0000000015177984 */ /* 0x000e240000000800 */
[----:B0-----:R-:W-:-:S13]  /*2bf0*/  FSETP.GEU.AND P0, PT, R23, R14, PT ;  /* 0x0000000e1700720b */ /* 0x001fda0003f0e000 */
[----:B------:R-:W0:Y:S04]  /*2c00*/  @!P0 LDS R14, [R22] ;  /* 0x00000000160e8984 */ /* 0x000e280000000800 */
[----:B------:R-:W-:Y:S04]  /*2c10*/  @!P0 STS [R4], R23 ;  /* 0x0000001704008388 */ /* 0x000fe80000000800 */
[----:B0-----:R-:W-:Y:S04]  /*2c20*/  @!P0 STS [R13], R14 ;  /* 0x0000000e0d008388 */ /* 0x001fe80000000800 */
[----:B------:R-:W-:Y:S04]  /*2c30*/  LDS R18, [R4+0x80] ;  /* 0x0000800004127984 */ /* 0x000fe80000000800 */
[----:B------:R-:W0:Y:S02]  /*2c40*/  LDS R25, [R21+-0x80] ;  /* 0xffff800015197984 */ /* 0x000e240000000800 */
[----:B0-----:R-:W-:-:S13]  /*2c50*/  FSETP.GEU.AND P0, PT, R25, R18, PT ;  /* 0x000000121900720b */ /* 0x001fda0003f0e000 */
[----:B------:R-:W0:Y:S04]  /*2c60*/  @!P0 LDS R18, [R22+-0x80] ;  /* 0xffff800016128984 */ /* 0x000e280000000800 */
[----:B------:R-:W-:Y:S04]  /*2c70*/  @!P0 STS [R4+0x80], R25 ;  /* 0x0000801904008388 */ /* 0x000fe80000000800 */
[----:B0-----:R-:W-:Y:S04]  /*2c80*/  @!P0 STS [R13+0x80], R18 ;  /* 0x000080120d008388 */ /* 0x001fe80000000800 */
[----:B------:R-:W-:Y:S04]  /*2c90*/  LDS R19, [R4+0x100] ;  /* 0x0001000004137984 */ /* 0x000fe80000000800 */
[----:B------:R-:W0:Y:S02]  /*2ca0*/  LDS R24, [R21+-0x100] ;  /* 0xffff000015187984 */ /* 0x000e240000000800 */
[----:B0-----:R-:W-:-:S13]  /*2cb0*/  FSETP.GEU.AND P0, PT, R24, R19, PT ;  /* 0x000000131800720b */ /* 0x001fda0003f0e000 */
[----:B------:R-:W0:Y:S04]  /*2cc0*/  @!P0 LDS R20, [R22+-0x100] ;  /* 0xffff000016148984 */ /* 0x000e280000000800 */
[----:B------:R-:W-:Y:S04]  /*2cd0*/  @!P0 STS [R4+0x100], R24 ;  /* 0x0001001804008388 */ /* 0x000fe80000000800 */
[----:B0-----:R-:W-:Y:S04]  /*2ce0*/  @!P0 STS [R13+0x100], R20 ;  /* 0x000100140d008388 */ /* 0x001fe80000000800 */
[----:B------:R-:W-:Y:S04]  /*2cf0*/  LDS R19, [R21+-0x180] ;  /* 0xfffe800015137984 */ /* 0x000fe80000000800 */
[----:B------:R-:W0:Y:S02]  /*2d00*/  LDS R14, [R4+0x180] ;  /* 0x00018000040e7984 */ /* 0x000e240000000800 */
[----:B0-----:R-:W-:-:S13]  /*2d10*/  FSETP.GEU.AND P0, PT, R19, R14, PT ;  /* 0x0000000e1300720b */ /* 0x001fda0003f0e000 */
[----:B------:R-:W0:Y:S04]  /*2d20*/  @!P0 LDS R14, [R22+-0x180] ;  /* 0xfffe8000160e8984 */ /* 0x000e280000000800 */
[----:B------:R1:W-:Y:S04]  /*2d30*/  @!P0 STS [R4+0x180], R19 ;  /* 0x0001801304008388 */ /* 0x0003e80000000800 */
[----:B0-----:R1:W-:Y:S01]  /*2d40*/  @!P0 STS [R13+0x180], R14 ;  /* 0x0001800e0d008388 */ /* 0x0013e20000000800 */
[----:B------:R-:W-:-:S13]  /*2d50*/  ISETP.GE.AND P0, PT, R2, R5, PT ;  /* 0x000000050200720c */ /* 0x000fda0003f06270 */
[----:B-1----:R-:W-:Y:S05]  /*2d60*/  @!P0 BRA `(.L_x_94) ;  /* 0xfffffffc007c8947 */ /* 0x002fea000383ffff */
.L_x_90:
[----:B------:R-:W-:Y:S05]  /*2d70*/  BSYNC.RECONVERGENT B0 ;  /* 0x0000000000007941 */ /* 0x000fea0003800200 */
.L_x_89:
[----:B----4-:R-:W4:Y:S01]  /*2d80*/  LDC.64 R18, c[0x0][0x3a8] ;  /* 0x0000ea00ff127b82 */ /* 0x010f220000000a00 */
[----:B------:R-:W-:Y:S01]  /*2d90*/  UMOV UR5, 0xffffffff ;  /* 0xffffffff00057882 */ /* 0x000fe20000000000 */
[----:B------:R-:W-:Y:S01]  /*2da0*/  ISETP.GE.AND P0, PT, R5, 0x2, PT ;  /* 0x000000020500780c */ /* 0x000fe20003f06270 */
[----:B----4-:R-:W-:Y:S02]  /*2db0*/  IMAD.SHL.U32 R18, R18, 0x10, RZ ;  /* 0x0000001012127824 */ /* 0x010fe400078e00ff */
[----:B------:R-:W-:-:S03]  /*2dc0*/  IMAD.SHL.U32 R7, R19, 0x8, RZ ;  /* 0x0000000813077824 */ /* 0x000fc600078e00ff */
[----:B------:R-:W-:-:S05]  /*2dd0*/  LOP3.LUT R18, R18, 0x3, RZ, 0xfc, !PT ;  /* 0x0000000312127812 */ /* 0x000fca00078efcff */
[----:B01----:R-:W-:-:S05]  /*2de0*/  IMAD R13, R19, 0x8, R18 ;  /* 0x00000008130d7824 */ /* 0x003fca00078e0212 */
[----:B------:R-:W-:Y:S01]  /*2df0*/  LOP3.LUT R13, R13, 0xfffffff8, RZ, 0xc0, !PT ;  /* 0xfffffff80d0d7812 */ /* 0x000fe200078ec0ff */
[----:B------:R-:W-:Y:S06]  /*2e00*/  BRA.DIV UR5, `(.L_x_95) ;  /* 0x0000001e05447947 */ /* 0x000fec000b800000 */
[----:B------:R-:W-:Y:S01]  /*2e10*/  NOP ;  /* 0x0000000000007918 */ /* 0x000fe20000000000 */
.L_x_160:
[----:B------:R-:W-:Y:S04]  /*2e20*/  BSSY B1, `(.L_x_96) ;  /* 0x0000042000017945 */ /* 0x000fe80003800000 */
[----:B------:R-:W-:Y:S05]  /*2e30*/  @!P0 BRA `(.L_x_97) ;  /* 0x0000000400008947 */ /* 0x000fea0003800000 */
[----:B------:R-:W0:Y:S01]  /*2e40*/  S2UR UR6, SR_CgaCtaId ;  /* 0x00000000000679c3 */ /* 0x000e220000008800 */
[----:B------:R-:W-:Y:S01]  /*2e50*/  UMOV UR5, 0x400 ;  /* 0x0000040000057882 */ /* 0x000fe20000000000 */
[C---:B------:R-:W-:Y:S01]  /*2e60*/  IMAD R19, R8.reuse, 0x4, R7 ;  /* 0x0000000408137824 */ /* 0x040fe200078e0207 */
[----:B------:R-:W-:Y:S01]  /*2e70*/  UIADD3 UR5, UPT, UPT, UR5, 0x20, URZ ;  /* 0x0000002005057890 */ /* 0x000fe2000fffe0ff */
[----:B------:R-:W-:Y:S02]  /*2e80*/  IMAD R5, R8, 0x4, R13 ;  /* 0x0000000408057824 */ /* 0x000fe400078e020d */
[----:B------:R-:W-:Y:S01]  /*2e90*/  IMAD.MOV.U32 R0, RZ, RZ, 0x2 ;  /* 0x00000002ff007424 */ /* 0x000fe200078e00ff */
[C---:B--2---:R-:W-:Y:S01]  /*2ea0*/  LEA R14, R10.reuse, R19, 0x2 ;  /* 0x000000130a0e7211 */ /* 0x044fe200078e10ff */
[----:B------:R-:W-:Y:S01]  /*2eb0*/  IMAD R4, R10, 0x4, R5 ;  /* 0x000000040a047824 */ /* 0x000fe200078e0205 */
[----:B0-----:R-:W-:-:S06]  /*2ec0*/  ULEA UR5, UR6, UR5, 0x18 ;  /* 0x0000000506057291 */ /* 0x001fcc000f8ec0ff */
[----:B------:R-:W-:Y:S02]  /*2ed0*/  VIADD R4, R4, UR5 ;  /* 0x0000000504047c36 */ /* 0x000fe40008000000 */
[----:B------:R-:W-:-:S07]  /*2ee0*/  VIADD R14, R14, UR5 ;  /* 0x000000050e0e7c36 */ /* 0x000fce0008000000 */
.L_x_107:
[----:B------:R-:W-:Y:S01]  /*2ef0*/  SHF.R.S32.HI R2, RZ, 0x1, R0 ;  /* 0x00000001ff027819 */ /* 0x000fe20000011400 */
[----:B------:R-:W-:Y:S03]  /*2f00*/  BSSY B0, `(.L_x_98) ;  /* 0x000002e000007945 */ /* 0x000fe60003800000 */
[----:B------:R-:W-:-:S13]  /*2f10*/  ISETP.GE.AND P0, PT, R2, 0x1, PT ;  /* 0x000000010200780c */ /* 0x000fda0003f06270 */
[----:B------:R-:W-:Y:S05]  /*2f20*/  @!P0 BRA `(.L_x_99) ;  /* 0x0000000000ac8947 */ /* 0x000fea0003800000 */
[----:B------:R-:W-:-:S07]  /*2f30*/  IMAD.MOV.U32 R5, RZ, RZ, R2 ;  /* 0x000000ffff057224 */ /* 0x000fce00078e0002 */
.L_x_106:
[----:B------:R-:W0:Y:S01]  /*2f40*/  LDCU UR5, c[0x0][0x3a8] ;  /* 0x00007500ff0577ac */ /* 0x000e220008000800 */
[----:B------:R-:W-:Y:S01]  /*2f50*/  BSSY.RECONVERGENT B2, `(.L_x_100) ;  /* 0x0000022000027945 */ /* 0x000fe20003800200 */
[----:B0-----:R-:W-:-:S13]  /*2f60*/  ISETP.GE.AND P0, PT, R10, UR5, PT ;  /* 0x000000050a007c0c */ /* 0x001fda000bf06270 */
[----:B------:R-:W-:Y:S05]  /*2f70*/  @P0 BRA `(.L_x_101) ;  /* 0x00000000007c0947 */ /* 0x000fea0003800000 */
[----:B------:R-:W-:Y:S02]  /*2f80*/  IMAD.MOV.U32 R2, RZ, RZ, R14 ;  /* 0x000000ffff027224 */ /* 0x000fe400078e000e */
[----:B------:R-:W-:Y:S02]  /*2f90*/  IMAD.MOV.U32 R18, RZ, RZ, R4 ;  /* 0x000000ffff127224 */ /* 0x000fe400078e0004 */
[----:B------:R-:W-:-:S07]  /*2fa0*/  IMAD.MOV.U32 R19, RZ, RZ, R10 ;  /* 0x000000ffff137224 */ /* 0x000fce00078e000a */
.L_x_104:
[----:B---3--:R-:W-:Y:S01]  /*2fb0*/  LOP3.LUT R22, R19, R5, RZ, 0x3c, !PT ;  /* 0x0000000513167212 */ /* 0x008fe200078e3cff */
[----:B------:R-:W-:Y:S03]  /*2fc0*/  BSSY.RECONVERGENT B3, `(.L_x_102) ;  /* 0x0000014000037945 */ /* 0x000fe60003800200 */
[----:B------:R-:W-:-:S13]  /*2fd0*/  ISETP.GT.U32.AND P0, PT, R22, R19, PT ;  /* 0x000000131600720c */ /* 0x000fda0003f04070 */
[----:B------:R-:W-:Y:S05]  /*2fe0*/  @!P0 BRA `(.L_x_103) ;  /* 0x0000000000448947 */ /* 0x000fea0003800000 */
[C---:B------:R-:W-:Y:S01]  /*2ff0*/  LEA R24, R22.reuse, R16, 0x2 ;  /* 0x0000001016187211 */ /* 0x040fe200078e10ff */
[----:B------:R-:W-:Y:S01]  /*3000*/  LDS R23, [R2] ;  /* 0x0000000002177984 */ /* 0x000fe20000000800 */
[----:B------:R-:W-:Y:S01]  /*3010*/  LOP3.LUT P1, RZ, R19, R0, RZ, 0xc0, !PT ;  /* 0x0000000013ff7212 */ /* 0x000fe2000782c0ff */
[----:B------:R-:W-:Y:S02]  /*3020*/  IMAD R25, R22, 0x4, R15 ;  /* 0x0000000416197824 */ /* 0x000fe400078e020f */
[----:B------:R-:W0:Y:S02]  /*3030*/  LDS R26, [R24] ;  /* 0x00000000181a7984 */ /* 0x000e240000000800 */
[CC--:B0-----:R-:W-:Y:S02]  /*3040*/  FSETP.GEU.AND P2, PT, R23.reuse, R26.reuse, PT ;  /* 0x0000001a1700720b */ /* 0x0c1fe40003f4e000 */
[----:B------:R-:W-:Y:S02]  /*3050*/  FSETP.GT.AND P0, PT, R23, R26, PT ;  /* 0x0000001a1700720b */ /* 0x000fe40003f04000 */
[----:B------:R-:W-:-:S04]  /*3060*/  SEL R20, RZ, 0xffffffff, P2 ;  /* 0xffffffffff147807 */ /* 0x000fc80001000000 */
[----:B------:R-:W-:-:S04]  /*3070*/  @!P1 SEL R20, RZ, 0xffffffff, !P0 ;  /* 0xffffffffff149807 */ /* 0x000fc80004000000 */
[----:B------:R-:W-:-:S04]  /*3080*/  LOP3.LUT R20, R20, 0x1, RZ, 0xc0, !PT ;  /* 0x0000000114147812 */ /* 0x000fc800078ec0ff */
[----:B------:R-:W-:-:S13]  /*3090*/  ISETP.NE.U32.AND P0, PT, R20, 0x1, PT ;  /* 0x000000011400780c */ /* 0x000fda0003f05070 */
[----:B------:R-:W0:Y:S04]  /*30a0*/  @!P0 LDS R21, [R25] ;  /* 0x0000000019158984 */ /* 0x000e280000000800 */
[----:B------:R-:W1:Y:S04]  /*30b0*/  @!P0 LDS R20, [R18] ;  /* 0x0000000012148984 */ /* 0x000e680000000800 */
[----:B------:R2:W-:Y:S04]  /*30c0*/  @!P0 STS [R2], R26 ;  /* 0x0000001a02008388 */ /* 0x0005e80000000800 */
[----:B------:R2:W-:Y:S04]  /*30d0*/  @!P0 STS [R24], R23 ;  /* 0x0000001718008388 */ /* 0x0005e80000000800 */
[----:B0-----:R2:W-:Y:S04]  /*30e0*/  @!P0 STS [R18], R21 ;  /* 0x0000001512008388 */ /* 0x0015e80000000800 */
[----:B-1----:R2:W-:Y:S02]  /*30f0*/  @!P0 STS [R25], R20 ;  /* 0x0000001419008388 */ /* 0x0025e40000000800 */
.L_x_103:
[----:B------:R-:W-:Y:S05]  /*3100*/  BSYNC.RECONVERGENT B3 ;  /* 0x0000000000037941 */ /* 0x000fea0003800200 */
.L_x_102:
[----:B------:R-:W0:Y:S01]  /*3110*/  LDCU UR5, c[0x0][0x3a8] ;  /* 0x00007500ff0577ac */ /* 0x000e220008000800 */
[----:B------:R-:W-:Y:S02]  /*3120*/  VIADD R19, R19, 0x20 ;  /* 0x0000002013137836 */ /* 0x000fe40000000000 */
[----:B--2---:R-:W-:Y:S02]  /*3130*/  VIADD R18, R18, 0x80 ;  /* 0x0000008012127836 */ /* 0x004fe40000000000 */
[----:B------:R-:W-:Y:S01]  /*3140*/  VIADD R2, R2, 0x80 ;  /* 0x0000008002027836 */ /* 0x000fe20000000000 */
[----:B0-----:R-:W-:-:S13]  /*3150*/  ISETP.GE.AND P0, PT, R19, UR5, PT ;  /* 0x0000000513007c0c */ /* 0x001fda000bf06270 */
[----:B------:R-:W-:Y:S05]  /*3160*/  @!P0 BRA `(.L_x_104) ;  /* 0xfffffffc00908947 */ /* 0x000fea000383ffff */
.L_x_101:
[----:B------:R-:W-:Y:S05]  /*3170*/  BSYNC.RECONVERGENT B2 ;  /* 0x0000000000027941 */ /* 0x000fea0003800200 */
.L_x_100:
[----:B------:R-:W-:-:S03]  /*3180*/  UMOV UR5, 0xffffffff ;  /* 0xffffffff00057882 */ /* 0x000fc60000000000 */
[----:B------:R-:W-:Y:S05]  /*3190*/  BRA.DIV UR5, `(.L_x_105) ;  /* 0x0000001a057c7947 */ /* 0x000fea000b800000 */
[----:B------:R-:W-:Y:S01]  /*31a0*/  NOP ;  /* 0x0000000000007918 */ /* 0x000fe20000000000 */
.L_x_163:
[----:B------:R-:W-:Y:S02]  /*31b0*/  ISETP.GT.U32.AND P0, PT, R5, 0x1, PT ;  /* 0x000000010500780c */ /* 0x000fe40003f04070 */
[----:B------:R-:W-:-:S11]  /*31c0*/  SHF.R.U32.HI R5, RZ, 0x1, R5 ;  /* 0x00000001ff057819 */ /* 0x000fd60000011605 */
[----:B------:R-:W-:Y:S05]  /*31d0*/  @P0 BRA `(.L_x_106) ;  /* 0xfffffffc00580947 */ /* 0x000fea000383ffff */
.L_x_99:
[----:B------:R-:W-:Y:S05]  /*31e0*/  BSYNC B0 ;  /* 0x0000000000007941 */ /* 0x000fea0003800000 */
.L_x_98:
[----:B------:R-:W0:Y:S01]  /*31f0*/  LDCU UR5, c[0x0][0x3a8] ;  /* 0x00007500ff0577ac */ /* 0x000e220008000800 */
[----:B------:R-:W-:Y:S02]  /*3200*/  IMAD.SHL.U32 R0, R0, 0x2, RZ ;  /* 0x0000000200007824 */ /* 0x000fe400078e00ff */
[----:B0-----:R-:W-:-:S05]  /*3210*/  IMAD.U32 R5, RZ, RZ, UR5 ;  /* 0x00000005ff057e24 */ /* 0x001fca000f8e00ff */
[----:B------:R-:W-:-:S13]  /*3220*/  ISETP.GT.AND P0, PT, R0, R5, PT ;  /* 0x000000050000720c */ /* 0x000fda0003f04270 */
[----:B------:R-:W-:Y:S05]  /*3230*/  @!P0 BRA `(.L_x_107) ;  /* 0xfffffffc002c8947 */ /* 0x000fea000383ffff */
.L_x_97:
[----:B------:R-:W-:Y:S05]  /*3240*/  BSYNC B1 ;  /* 0x0000000000017941 */ /* 0x000fea0003800000 */
.L_x_96:
[----:B------:R-:W-:Y:S01]  /*3250*/  UMOV UR5, 0xffffffff ;  /* 0xffffffff00057882 */ /* 0x000fe20000000000 */
[----:B------:R-:W-:Y:S02]  /*3260*/  ISETP.GE.AND P0, PT, R10, R5, PT ;  /* 0x000000050a00720c */ /* 0x000fe40003f06270 */
[----:B------:R-:W-:Y:S11]  /*3270*/  BRA.DIV UR5, `(.L_x_108) ;  /* 0x0000001a05607947 */ /* 0x000ff6000b800000 */
[----:B------:R-:W-:Y:S01]  /*3280*/  NOP ;  /* 0x0000000000007918 */ /* 0x000fe20000000000 */
.L_x_166:
[----:B------:R-:W-:Y:S04]  /*3290*/  BSSY.RECONVERGENT B0, `(.L_x_109) ;  /* 0x0000047000007945 */ /* 0x000fe80003800200 */
[----:B------:R-:W-:Y:S05]  /*32a0*/  @P0 BRA `(.L_x_110) ;  /* 0x0000000400140947 */ /* 0x000fea0003800000 */
[----:B------:R-:W-:Y:S01]  /*32b0*/  LOP3.LUT R0, RZ, R10, RZ, 0x33, !PT ;  /* 0x0000000aff007212 */ /* 0x000fe200078e33ff */
[----:B------:R-:W-:Y:S04]  /*32c0*/  BSSY.RECONVERGENT B1, `(.L_x_111) ;  /* 0x0000021000017945 */ /* 0x000fe80003800200 */
[----:B------:R-:W-:-:S05]  /*32d0*/  IMAD.IADD R2, R0, 0x1, R5 ;  /* 0x0000000100027824 */ /* 0x000fca00078e0205 */
[C---:B------:R-:W-:Y:S02]  /*32e0*/  LOP3.LUT R0, R2.reuse, 0x60, RZ, 0xc0, !PT ;  /* 0x0000006002007812 */ /* 0x040fe400078ec0ff */
[----:B------:R-:W-:Y:S02]  /*32f0*/  ISETP.GE.U32.AND P1, PT, R2, 0x60, PT ;  /* 0x000000600200780c */ /* 0x000fe40003f26070 */
[----:B------:R-:W-:Y:S02]  /*3300*/  ISETP.NE.AND P0, PT, R0, 0x60, PT ;  /* 0x000000600000780c */ /* 0x000fe40003f05270 */
[----:B------:R-:W-:-:S11]  /*3310*/  MOV R0, R10 ;  /* 0x0000000a00007202 */ /* 0x000fd60000000f00 */
[----:B------:R-:W-:Y:S05]  /*3320*/  @!P0 BRA `(.L_x_112) ;  /* 0x0000000000688947 */ /* 0x000fea0003800000 */
[----:B------:R-:W0:Y:S01]  /*3330*/  S2UR UR6, SR_CgaCtaId ;  /* 0x00000000000679c3 */ /* 0x000e220000008800 */
[----:B------:R-:W-:Y:S01]  /*3340*/  UMOV UR5, 0x400 ;  /* 0x0000040000057882 */ /* 0x000fe20000000000 */
[----:B------:R-:W-:Y:S01]  /*3350*/  LEA.HI R0, R2, 0x1, RZ, 0x1b ;  /* 0x0000000102007811 */ /* 0x000fe200078fd8ff */
[----:B------:R-:W-:Y:S01]  /*3360*/  UIADD3 UR5, UPT, UPT, UR5, 0x20, URZ ;  /* 0x0000002005057890 */ /* 0x000fe2000fffe0ff */
[----:B---3--:R-:W-:Y:S02]  /*3370*/  IMAD R21, R10, 0x4, R9 ;  /* 0x000000040a157824 */ /* 0x008fe400078e0209 */
[C---:B------:R-:W-:Y:S01]  /*3380*/  LOP3.LUT R2, R0.reuse, 0x3, RZ, 0xc0, !PT ;  /* 0x0000000300027812 */ /* 0x040fe200078ec0ff */
[----:B------:R-:W-:Y:S02]  /*3390*/  IMAD.SHL.U32 R15, R0, 0x20, RZ ;  /* 0x00000020000f7824 */ /* 0x000fe400078e00ff */
[C---:B------:R-:W-:Y:S02]  /*33a0*/  IMAD R23, R10.reuse, 0x4, R13 ;  /* 0x000000040a177824 */ /* 0x040fe400078e020d */
[----:B------:R-:W-:Y:S01]  /*33b0*/  IMAD.MOV R4, RZ, RZ, -R2 ;  /* 0x000000ffff047224 */ /* 0x000fe200078e0a02 */
[C---:B------:R-:W-:Y:S01]  /*33c0*/  LOP3.LUT R0, R10.reuse, 0x60, R15, 0xf8, !PT ;  /* 0x000000600a007812 */ /* 0x040fe200078ef80f */
[----:B------:R-:W-:-:S02]  /*33d0*/  IMAD R25, R10, 0x4, R11 ;  /* 0x000000040a197824 */ /* 0x000fc400078e020b */
[----:B------:R-:W-:Y:S01]  /*33e0*/  IMAD R27, R10, 0x4, R7 ;  /* 0x000000040a1b7824 */ /* 0x000fe200078e0207 */
[----:B0-----:R-:W-:-:S06]  /*33f0*/  ULEA UR5, UR6, UR5, 0x18 ;  /* 0x0000000506057291 */ /* 0x001fcc000f8ec0ff */
[----:B------:R-:W-:-:S07]  /*3400*/  LEA R2, R8, UR5, 0x2 ;  /* 0x0000000508027c11 */ /* 0x000fce000f8e10ff */
.L_x_113:
[--C-:B--2---:R-:W-:Y:S01]  /*3410*/  IMAD.IADD R14, R27, 0x1, R2.reuse ;  /* 0x000000011b0e7824 */ /* 0x104fe200078e0202 */
[----:B------:R-:W-:Y:S01]  /*3420*/  IADD3 R15, PT, PT, R25, R2, RZ ;  /* 0x00000002190f7210 */ /* 0x000fe20007ffe0ff */
[--C-:B0-----:R-:W-:Y:S02]  /*3430*/  IMAD.IADD R16, R23, 0x1, R2.reuse ;  /* 0x0000000117107824 */ /* 0x101fe400078e0202 */
[----:B------:R-:W-:Y:S02]  /*3440*/  IMAD.IADD R19, R21, 0x1, R2 ;  /* 0x0000000115137824 */ /* 0x000fe400078e0202 */
[----:B------:R-:W0:Y:S01]  /*3450*/  LDS R14, [R14] ;  /* 0x000000000e0e7984 */ /* 0x000e220000000800 */
[----:B------:R-:W-:Y:S02]  /*3460*/  VIADD R4, R4, 0x1 ;  /* 0x0000000104047836 */ /* 0x000fe40000000000 */
[----:B------:R-:W-:-:S03]  /*3470*/  VIADD R2, R2, 0x80 ;  /* 0x0000008002027836 */ /* 0x000fc60000000000 */
[----:B------:R-:W-:Y:S01]  /*3480*/  ISETP.NE.AND P0, PT, R4, RZ, PT ;  /* 0x000000ff0400720c */ /* 0x000fe20003f05270 */
[----:B0-----:R-:W-:Y:S04]  /*3490*/  STS [R15], R14 ;  /* 0x0000000e0f007388 */ /* 0x001fe80000000800 */
[----:B------:R-:W0:Y:S04]  /*34a0*/  LDS R16, [R16] ;  /* 0x0000000010107984 */ /* 0x000e280000000800 */
[----:B0-----:R0:W-:Y:S04]  /*34b0*/  STS [R19], R16 ;  /* 0x0000001013007388 */ /* 0x0011e80000000800 */
[----:B------:R-:W-:Y:S05]  /*34c0*/  @P0 BRA `(.L_x_113) ;  /* 0xfffffffc00d00947 */ /* 0x000fea000383ffff */
.L_x_112:
[----:B------:R-:W-:Y:S05]  /*34d0*/  BSYNC.RECONVERGENT B1 ;  /* 0x0000000000017941 */ /* 0x000fea0003800200 */
.L_x_111:
[----:B------:R-:W-:Y:S05]  /*34e0*/  @!P1 BRA `(.L_x_110) ;  /* 0x0000000000849947 */ /* 0x000fea0003800000 */
[----:B------:R-:W1:Y:S01]  /*34f0*/  S2UR UR6, SR_CgaCtaId ;  /* 0x00000000000679c3 */ /* 0x000e620000008800 */
[----:B------:R-:W-:Y:S01]  /*3500*/  UMOV UR5, 0x400 ;  /* 0x0000040000057882 */ /* 0x000fe20000000000 */
[C---:B------:R-:W-:Y:S01]  /*3510*/  IMAD R23, R0.reuse, 0x4, R7 ;  /* 0x0000000400177824 */ /* 0x040fe200078e0207 */
[----:B------:R-:W-:Y:S01]  /*3520*/  UIADD3 UR5, UPT, UPT, UR5, 0x20, URZ ;  /* 0x0000002005057890 */ /* 0x000fe2000fffe0ff */
[C---:B------:R-:W-:Y:S01]  /*3530*/  IMAD R27, R0.reuse, 0x4, R13 ;  /* 0x00000004001b7824 */ /* 0x040fe200078e020d */
[C---:B------:R-:W-:Y:S01]  /*3540*/  LEA R29, R0.reuse, R9, 0x2 ;  /* 0x00000009001d7211 */ /* 0x040fe200078e10ff */
[----:B---3--:R-:W-:Y:S01]  /*3550*/  IMAD R25, R0, 0x4, R11 ;  /* 0x0000000400197824 */ /* 0x008fe200078e020b */
[----:B-1----:R-:W-:-:S06]  /*3560*/  ULEA UR5, UR6, UR5, 0x18 ;  /* 0x0000000506057291 */ /* 0x002fcc000f8ec0ff */
[----:B------:R-:W-:-:S07]  /*3570*/  LEA R2, R8, UR5, 0x2 ;  /* 0x0000000508027c11 */ /* 0x000fce000f8e10ff */
.L_x_114:
[--C-:B------:R-:W-:Y:S02]  /*3580*/  IMAD.IADD R18, R23, 0x1, R2.reuse ;  /* 0x0000000117127824 */ /* 0x100fe400078e0202 */
[--C-:B------:R-:W-:Y:S02]  /*3590*/  IMAD.IADD R21, R25, 0x1, R2.reuse ;  /* 0x0000000119157824 */ /* 0x100fe400078e0202 */
[--C-:B------:R-:W-:Y:S01]  /*35a0*/  IMAD.IADD R20, R27, 0x1, R2.reuse ;  /* 0x000000011b147824 */ /* 0x100fe200078e0202 */
[----:B-1----:R-:W1:Y:S01]  /*35b0*/  LDS R4, [R18] ;  /* 0x0000000012047984 */ /* 0x002e620000000800 */
[----:B--2---:R-:W-:Y:S02]  /*35c0*/  IMAD.IADD R14, R29, 0x1, R2 ;  /* 0x000000011d0e7824 */ /* 0x004fe400078e0202 */
[----:B------:R-:W-:Y:S02]  /*35d0*/  VIADD R0, R0, 0x80 ;  /* 0x0000008000007836 */ /* 0x000fe40000000000 */
[----:B------:R-:W-:-:S03]  /*35e0*/  VIADD R2, R2, 0x200 ;  /* 0x0000020002027836 */ /* 0x000fc60000000000 */
[----:B------:R-:W-:Y:S01]  /*35f0*/  ISETP.GE.AND P0, PT, R0, R5, PT ;  /* 0x000000050000720c */ /* 0x000fe20003f06270 */
[----:B-1----:R-:W-:Y:S04]  /*3600*/  STS [R21], R4 ;  /* 0x0000000415007388 */ /* 0x002fe80000000800 */
[----:B------:R-:W1:Y:S04]  /*3610*/  LDS R7, [R20] ;  /* 0x0000000014077984 */ /* 0x000e680000000800 */
[----:B-1----:R-:W-:Y:S04]  /*3620*/  STS [R14], R7 ;  /* 0x000000070e007388 */ /* 0x002fe80000000800 */
[----:B------:R-:W1:Y:S04]  /*3630*/  LDS R13, [R18+0x80] ;  /* 0x00008000120d7984 */ /* 0x000e680000000800 */
[----:B-1----:R-:W-:Y:S04]  /*3640*/  STS [R21+0x80], R13 ;  /* 0x0000800d15007388 */ /* 0x002fe80000000800 */
[----:B------:R-:W1:Y:S04]  /*3650*/  LDS R15, [R20+0x80] ;  /* 0x00008000140f7984 */ /* 0x000e680000000800 */
[----:B-1----:R-:W-:Y:S04]  /*3660*/  STS [R14+0x80], R15 ;  /* 0x0000800f0e007388 */ /* 0x002fe80000000800 */
[----:B0-----:R-:W0:Y:S04]  /*3670*/  LDS R16, [R18+0x100] ;  /* 0x0001000012107984 */ /* 0x001e280000000800 */
[----:B0-----:R-:W-:Y:S04]  /*3680*/  STS [R21+0x100], R16 ;  /* 0x0001001015007388 */ /* 0x001fe80000000800 */
[----:B------:R-:W0:Y:S04]  /*3690*/  LDS R19, [R20+0x100] ;  /* 0x0001000014137984 */ /* 0x000e280000000800 */
[----:B0-----:R-:W-:Y:S04]  /*36a0*/  STS [R14+0x100], R19 ;  /* 0x000100130e007388 */ /* 0x001fe80000000800 */
[----:B------:R-:W0:Y:S04]  /*36b0*/  LDS R4, [R18+0x180] ;  /* 0x0001800012047984 */ /* 0x000e280000000800 */
[----:B0-----:R-:W-:Y:S04]  /*36c0*/  STS [R21+0x180], R4 ;  /* 0x0001800415007388 */ /* 0x001fe80000000800 */
[----:B------:R-:W0:Y:S04]  /*36d0*/  LDS R7, [R20+0x180] ;  /* 0x0001800014077984 */ /* 0x000e280000000800 */
[----:B0-----:R1:W-:Y:S01]  /*36e0*/  STS [R14+0x180], R7 ;  /* 0x000180070e007388 */ /* 0x0013e20000000800 */
[----:B------:R-:W-:Y:S05]  /*36f0*/  @!P0 BRA `(.L_x_114) ;  /* 0xfffffffc00a08947 */ /* 0x000fea000383ffff */
.L_x_110:
[----:B------:R-:W-:Y:S05]  /*3700*/  BSYNC.RECONVERGENT B0 ;  /* 0x0000000000007941 */ /* 0x000fea0003800200 */
.L_x_109:
[----:B------:R-:W-:Y:S01]  /*3710*/  UMOV UR5, 0xffffffff ;  /* 0xffffffff00057882 */ /* 0x000fe20000000000 */
[----:B------:R-:W-:Y:S02]  /*3720*/  ISETP.NE.AND P0, PT, R10, RZ, PT ;  /* 0x000000ff0a00720c */ /* 0x000fe40003f05270 */
[----:B------:R-:W-:Y:S11]  /*3730*/  BRA.DIV UR5, `(.L_x_115) ;  /* 0x00000016054c7947 */ /* 0x000ff6000b800000 */
[----:B------:R-:W-:Y:S01]  /*3740*/  NOP ;  /* 0x0000000000007918 */ /* 0x000fe20000000000 */
.L_x_169:
[----:B------:R-:W-:Y:S04]  /*3750*/  BSSY.RECONVERGENT B0, `(.L_x_116) ;  /* 0x000000b000007945 */ /* 0x000fe80003800200 */
[----:B------:R-:W-:Y:S05]  /*3760*/  @P0 BRA `(.L_x_117) ;  /* 0x0000000000240947 */ /* 0x000fea0003800000 */
[----:B------:R-:W-:Y:S01]  /*3770*/  STS [R3], RZ ;  /* 0x000000ff03007388 */ /* 0x000fe20000000800 */
[----:B------:R-:W4:Y:S01]  /*3780*/  S2UR UR6, SR_CgaCtaId ;  /* 0x00000000000679c3 */ /* 0x000f220000008800 */
[----:B------:R-:W-:Y:S01]  /*3790*/  UMOV UR5, 0x400 ;  /* 0x0000040000057882 */ /* 0x000fe20000000000 */
[----:B------:R-:W-:Y:S01]  /*37a0*/  SHF.R.U32.HI R0, RZ, 0x3, R12 ;  /* 0x00000003ff007819 */ /* 0x000fe2000001160c */
[----:B------:R-:W5:Y:S01]  /*37b0*/  LDS R17, [R17+-0x4] ;  /* 0xfffffc0011117984 */ /* 0x000f620000000800 */
[----:B------:R-:W-:Y:S02]  /*37c0*/  UIADD3 UR5, UPT, UPT, UR5, 0x10, URZ ;  /* 0x0000001005057890 */ /* 0x000fe4000fffe0ff */
[----:B------:R-:W-:Y:S02]  /*37d0*/  LOP3.LUT R0, R0, 0x7c, RZ, 0xc0, !PT ;  /* 0x0000007c00007812 */ /* 0x000fe400078ec0ff */
[----:B----4-:R-:W-:-:S09]  /*37e0*/  ULEA UR5, UR6, UR5, 0x18 ;  /* 0x0000000506057291 */ /* 0x010fd2000f8ec0ff */
[----:B-----5:R4:W-:Y:S03]  /*37f0*/  STS [R0+UR5], R17 ;  /* 0x0000001100007988 */ /* 0x0209e60008000805 */
.L_x_117:
[----:B------:R-:W-:Y:S05]  /*3800*/  BSYNC.RECONVERGENT B0 ;  /* 0x0000000000007941 */ /* 0x000fea0003800200 */
.L_x_116:
[----:B------:R-:W-:-:S03]  /*3810*/  UMOV UR5, 0xffffffff ;  /* 0xffffffff00057882 */ /* 0x000fc60000000000 */
[----:B------:R-:W-:Y:S05]  /*3820*/  BRA.DIV UR5, `(.L_x_118) ;  /* 0x00000016052c7947 */ /* 0x000fea000b800000 */
[----:B------:R-:W-:Y:S01]  /*3830*/  NOP ;  /* 0x0000000000007918 */ /* 0x000fe20000000000 */
.L_x_66:
[----:B------:R-:W5:Y:S02]  /*3840*/  LDC R3, c[0x0][0x3a8] ;  /* 0x0000ea00ff037b82 */ /* 0x000f640000000800 */
[----:B-----5:R-:W-:-:S13]  /*3850*/  ISETP.GE.AND P0, PT, R10, R3, PT ;  /* 0x000000030a00720c */ /* 0x020fda0003f06270 */
[----:B------:R-:W-:Y:S05]  /*3860*/  @P0 EXIT ;  /* 0x000000000000094d */ /* 0x000fea0003800000 */
[----:B----4-:R-:W-:Y:S01]  /*3870*/  LOP3.LUT R0, RZ, R10, RZ, 0x33, !PT ;  /* 0x0000000aff007212 */ /* 0x010fe200078e33ff */
[----:B------:R-:W-:Y:S04]  /*3880*/  BSSY.RECONVERGENT B0, `(.L_x_119) ;  /* 0x000002b000007945 */ /* 0x000fe80003800200 */
[----:B------:R-:W-:-:S05]  /*3890*/  IMAD.IADD R0, R0, 0x1, R3 ;  /* 0x0000000100007824 */ /* 0x000fca00078e0203 */
[C---:B------:R-:W-:Y:S02]  /*38a0*/  LOP3.LUT R2, R0.reuse, 0x60, RZ, 0xc0, !PT ;  /* 0x0000006000027812 */ /* 0x040fe400078ec0ff */
[----:B------:R-:W-:Y:S02]  /*38b0*/  ISETP.GE.U32.AND P0, PT, R0, 0x60, PT ;  /* 0x000000600000780c */ /* 0x000fe40003f06070 */
[----:B------:R-:W-:-:S13]  /*38c0*/  ISETP.NE.AND P1, PT, R2, 0x60, PT ;  /* 0x000000600200780c */ /* 0x000fda0003f25270 */
[----:B------:R-:W-:Y:S05]  /*38d0*/  @!P1 BRA `(.L_x_120) ;  /* 0x0000000000949947 */ /* 0x000fea0003800000 */
[----:B------:R-:W4:Y:S01]  /*38e0*/  S2UR UR6, SR_CgaCtaId ;  /* 0x00000000000679c3 */ /* 0x000f220000008800 */
[----:B------:R-:W5:Y:S01]  /*38f0*/  LDCU.64 UR10, c[0x0][0x3a0] ;  /* 0x00007400ff0a77ac */ /* 0x000f620008000a00 */
[----:B------:R-:W-:Y:S01]  /*3900*/  IMAD.WIDE R4, R6, R3, RZ ;  /* 0x0000000306047225 */ /* 0x000fe200078e02ff */
[----:B-1----:R-:W-:Y:S01]  /*3910*/  LOP3.LUT R7, R12, 0x1f, RZ, 0xc0, !PT ;  /* 0x0000001f0c077812 */ /* 0x002fe200078ec0ff */
[----:B------:R-:W-:Y:S01]  /*3920*/  UMOV UR5, 0x400 ;  /* 0x0000040000057882 */ /* 0x000fe20000000000 */
[----:B------:R-:W-:Y:S01]  /*3930*/  LEA.HI R0, R0, 0x1, RZ, 0x1b ;  /* 0x0000000100007811 */ /* 0x000fe200078fd8ff */
[----:B------:R-:W-:Y:S01]  /*3940*/  UIADD3 UR5, UPT, UPT, UR5, 0x20, URZ ;  /* 0x0000002005057890 */ /* 0x000fe2000fffe0ff */
[----:B------:R-:W-:Y:S01]  /*3950*/  SHF.L.U64.HI R5, R4, 0x3, R5 ;  /* 0x0000000304057819 */ /* 0x000fe20000010205 */
[----:B------:R-:W-:Y:S01]  /*3960*/  IMAD R9, R8, 0x4, R9 ;  /* 0x0000000408097824 */ /* 0x000fe200078e0209 */
[----:B------:R-:W-:Y:S01]  /*3970*/  SHF.L.U32 R4, R4, 0x3, RZ ;  /* 0x0000000304047819 */ /* 0x000fe200000006ff */
[C---:B------:R-:W-:Y:S01]  /*3980*/  IMAD.SHL.U32 R13, R0.reuse, 0x20, RZ ;  /* 0x00000020000d7824 */ /* 0x040fe200078e00ff */
[----:B------:R-:W-:Y:S01]  /*3990*/  LOP3.LUT R0, R0, 0x3, RZ, 0xc0, !PT ;  /* 0x0000000300007812 */ /* 0x000fe200078ec0ff */
[----:B------:R-:W-:-:S02]  /*39a0*/  IMAD R9, R10, 0x4, R9 ;  /* 0x000000040a097824 */ /* 0x000fc400078e0209 */
[----:B------:R-:W-:-:S04]  /*39b0*/  IMAD.WIDE.U32 R4, R7, 0x8, R4 ;  /* 0x0000000807047825 */ /* 0x000fc800078e0004 */
[----:B------:R-:W-:Y:S01]  /*39c0*/  IMAD R7, R8, 0x4, R11 ;  /* 0x0000000408077824 */ /* 0x000fe200078e020b */
[----:B-----5:R-:W-:Y:S01]  /*39d0*/  IADD3 R2, P1, PT, R4, UR10, RZ ;  /* 0x0000000a04027c10 */ /* 0x020fe2000ff3e0ff */
[----:B------:R-:W-:Y:S02]  /*39e0*/  IMAD.MOV R0, RZ, RZ, -R0 ;  /* 0x000000ffff007224 */ /* 0x000fe400078e0a00 */
[----:B------:R-:W-:Y:S01]  /*39f0*/  IMAD R7, R10, 0x4, R7 ;  /* 0x000000040a077824 */ /* 0x000fe200078e0207 */
[----:B----4-:R-:W-:Y:S01]  /*3a00*/  ULEA UR5, UR6, UR5, 0x18 ;  /* 0x0000000506057291 */ /* 0x010fe2000f8ec0ff */
[----:B------:R-:W-:Y:S02]  /*3a10*/  IADD3 R2, P2, PT, R2, 0x4, RZ ;  /* 0x0000000402027810 */ /* 0x000fe40007f5e0ff */
[----:B------:R-:W-:Y:S02]  /*3a20*/  LOP3.LUT R10, R10, 0x60, R13, 0xf8, !PT ;  /* 0x000000600a0a7812 */ /* 0x000fe400078ef80d */
[----:B------:R-:W-:Y:S01]  /*3a30*/  IADD3.X R17, PT, PT, RZ, UR11, R5, P2, P1 ;  /* 0x0000000bff117c10 */ /* 0x000fe200097e2405 */
[----:B------:R-:W-:Y:S01]  /*3a40*/  VIADD R7, R7, UR5 ;  /* 0x0000000507077c36 */ /* 0x000fe20008000000 */
[----:B------:R-:W-:-:S07]  /*3a50*/  IADD3 R9, PT, PT, R9, UR5, RZ ;  /* 0x0000000509097c10 */ /* 0x000fce000fffe0ff */
.L_x_121:
[----:B----4-:R1:W4:Y:S01]  /*3a60*/  LDS R13, [R9] ;  /* 0x00000000090d7984 */ /* 0x0103220000000800 */
[----:B------:R-:W-:Y:S02]  /*3a70*/  IMAD.MOV.U32 R4, RZ, RZ, R2 ;  /* 0x000000ffff047224 */ /* 0x000fe400078e0002 */
[----:B------:R-:W-:Y:S01]  /*3a80*/  IMAD.MOV.U32 R5, RZ, RZ, R17 ;  /* 0x000000ffff057224 */ /* 0x000fe200078e0011 */
[----:B------:R5:W0:Y:S01]  /*3a90*/  LDS R15, [R7] ;  /* 0x00000000070f7984 */ /* 0x000a220000000800 */
[----:B------:R-:W-:Y:S01]  /*3aa0*/  VIADD R0, R0, 0x1 ;  /* 0x0000000100007836 */ /* 0x000fe20000000000 */
[----:B------:R-:W-:Y:S01]  /*3ab0*/  IADD3 R2, P2, PT, R4, 0x100, RZ ;  /* 0x0000010004027810 */ /* 0x000fe20007f5e0ff */
[----:B-1----:R-:W-:-:S03]  /*3ac0*/  VIADD R9, R9, 0x80 ;  /* 0x0000008009097836 */ /* 0x002fc60000000000 */
[----:B------:R-:W-:Y:S01]  /*3ad0*/  ISETP.NE.AND P1, PT, R0, RZ, PT ;  /* 0x000000ff0000720c */ /* 0x000fe20003f25270 */
[----:B------:R-:W-:Y:S02]  /*3ae0*/  IMAD.X R17, RZ, RZ, R5, P2 ;  /* 0x000000ffff117224 */ /* 0x000fe400010e0605 */
[----:B-----5:R-:W-:Y:S01]  /*3af0*/  VIADD R7, R7, 0x80 ;  /* 0x0000008007077836 */ /* 0x020fe20000000000 */
[----:B----4-:R4:W-:Y:S04]  /*3b00*/  STG.E desc[UR8][R4.64+-0x4], R13 ;  /* 0xfffffc0d04007986 */ /* 0x0109e8000c101908 */
[----:B0-----:R4:W-:Y:S05]  /*3b10*/  STG.E desc[UR8][R4.64], R15 ;  /* 0x0000000f04007986 */ /* 0x0019ea000c101908 */
[----:B------:R-:W-:Y:S05]  /*3b20*/  @P1 BRA `(.L_x_121) ;  /* 0xfffffffc00cc1947 */ /* 0x000fea000383ffff */
.L_x_120:
[----:B------:R-:W-:Y:S05]  /*3b30*/  BSYNC.RECONVERGENT B0 ;  /* 0x0000000000007941 */ /* 0x000fea0003800200 */
.L_x_119:
[----:B------:R-:W-:Y:S05]  /*3b40*/  @!P0 EXIT ;  /* 0x000000000000894d */ /* 0x000fea0003800000 */
[----:B------:R-:W5:Y:S01]  /*3b50*/  S2R R9, SR_CgaCtaId ;  /* 0x0000000000097919 */ /* 0x000f620000008800 */
[----:B------:R-:W0:Y:S01]  /*3b60*/  LDCU.64 UR6, c[0x0][0x3a0] ;  /* 0x00007400ff0677ac */ /* 0x000e220008000a00 */
[----:B-1----:R-:W-:Y:S01]  /*3b70*/  IMAD.WIDE R6, R6, R3, RZ ;  /* 0x0000000306067225 */ /* 0x002fe200078e02ff */
[C---:B------:R-:W-:Y:S01]  /*3b80*/  LEA R0, R3.reuse, R11, 0x4 ;  /* 0x0000000b03007211 */ /* 0x040fe200078e20ff */
[----:B------:R-:W-:Y:S01]  /*3b90*/  BSSY.RECONVERGENT B0, `(.L_x_122) ;  /* 0x0000061000007945 */ /* 0x000fe20003800200 */
[----:B------:R-:W-:Y:S01]  /*3ba0*/  MOV R2, 0x400 ;  /* 0x0000040000027802 */ /* 0x000fe20000000f00 */
[C---:B----4-:R-:W-:Y:S01]  /*3bb0*/  IMAD.SHL.U32 R4, R6.reuse, 0x8, RZ ;  /* 0x0000000806047824 */ /* 0x050fe200078e00ff */
[----:B------:R-:W-:Y:S01]  /*3bc0*/  SHF.L.U64.HI R5, R6, 0x3, R7 ;  /* 0x0000000306057819 */ /* 0x000fe20000010207 */
[----:B------:R-:W-:Y:S02]  /*3bd0*/  IMAD.IADD R6, R3, 0x1, -R10 ;  /* 0x0000000103067824 */ /* 0x000fe400078e0a0a */
[----:B------:R-:W-:-:S02]  /*3be0*/  VIADD R0, R0, 0x3 ;  /* 0x0000000300007836 */ /* 0x000fc40000000000 */
[----:B------:R-:W-:Y:S01]  /*3bf0*/  IMAD.WIDE.U32 R4, R10, 0x8, R4 ;  /* 0x000000080a047825 */ /* 0x000fe200078e0004 */
[----:B------:R-:W-:Y:S02]  /*3c00*/  ISETP.GT.AND P1, PT, R6, 0x180, PT ;  /* 0x000001800600780c */ /* 0x000fe40003f24270 */
[----:B------:R-:W-:Y:S01]  /*3c10*/  LOP3.LUT R7, R0, 0xfffffff8, RZ, 0xc0, !PT ;  /* 0xfffffff800077812 */ /* 0x000fe200078ec0ff */
[----:B------:R-:W-:Y:S02]  /*3c20*/  VIADD R2, R2, 0x20 ;  /* 0x0000002002027836 */ /* 0x000fe40000000000 */
[----:B------:R-:W-:Y:S01]  /*3c30*/  IMAD R11, R8, 0x4, R11 ;  /* 0x00000004080b7824 */ /* 0x000fe200078e020b */
[----:B0-----:R-:W-:Y:S01]  /*3c40*/  IADD3 R4, P0, PT, R4, UR6, RZ ;  /* 0x0000000604047c10 */ /* 0x001fe2000ff1e0ff */
[----:B------:R-:W-:Y:S02]  /*3c50*/  IMAD R7, R8, 0x4, R7 ;  /* 0x0000000408077824 */ /* 0x000fe400078e0207 */
[----:B------:R-:W-:Y:S01]  /*3c60*/  IMAD R11, R10, 0x4, R11 ;  /* 0x000000040a0b7824 */ /* 0x000fe200078e020b */
[----:B------:R-:W-:Y:S01]  /*3c70*/  IADD3 R4, P2, PT, R4, 0x304, RZ ;  /* 0x0000030404047810 */ /* 0x000fe20007f5e0ff */
[----:B------:R-:W-:-:S03]  /*3c80*/  IMAD R7, R10, 0x4, R7 ;  /* 0x000000040a077824 */ /* 0x000fc600078e0207 */
[----:B------:R-:W-:Y:S02]  /*3c90*/  IADD3.X R5, PT, PT, RZ, UR7, R5, P2, P0 ;  /* 0x00000007ff057c10 */ /* 0x000fe400097e0405 */
[----:B------:R-:W-:Y:S02]  /*3ca0*/  PLOP3.LUT P0, PT, PT, PT, PT, 0x80, 0x8 ;  /* 0x000000000008781c */ /* 0x000fe40003f0f070 */
[----:B-----5:R-:W-:-:S04]  /*3cb0*/  LEA R2, R9, R2, 0x18 ;  /* 0x0000000209027211 */ /* 0x020fc800078ec0ff */
[--C-:B------:R-:W-:Y:S02]  /*3cc0*/  IADD3 R0, PT, PT, R11, 0x100, R2.reuse ;  /* 0x000001000b007810 */ /* 0x100fe40007ffe002 */
[----:B------:R-:W-:Y:S01]  /*3cd0*/  IADD3 R2, PT, PT, R7, 0x100, R2 ;  /* 0x0000010007027810 */ /* 0x000fe20007ffe002 */
[----:B------:R-:W-:Y:S06]  /*3ce0*/  @!P1 BRA `(.L_x_123) ;  /* 0x00000004002c9947 */ /* 0x000fec0003800000 */
[----:B------:R-:W-:Y:S02]  /*3cf0*/  PLOP3.LUT P0, PT, PT, PT, PT, 0x8, 0x80 ;  /* 0x000000000080781c */ /* 0x000fe40003f0e170 */
[----:B------:R-:W-:-:S11]  /*3d00*/  IADD3 R7, PT, PT, R3, -0x180, RZ ;  /* 0xfffffe8003077810 */ /* 0x000fd60007ffe0ff */
.L_x_124:
[----:B------:R-:W0:Y:S01]  /*3d10*/  LDS R9, [R2+-0x100] ;  /* 0xffff000002097984 */ /* 0x000e220000000800 */
[----:B------:R-:W-:-:S03]  /*3d20*/  VIADD R10, R10, 0x200 ;  /* 0x000002000a0a7836 */ /* 0x000fc60000000000 */
[----:B------:R-:W1:Y:S02]  /*3d30*/  LDS R6, [R0+0x180] ;  /* 0x0001800000067984 */ /* 0x000e640000000800 */
[----:B------:R-:W-:Y:S02]  /*3d40*/  ISETP.GE.AND P1, PT, R10, R7, PT ;  /* 0x000000070a00720c */ /* 0x000fe40003f26270 */
[----:B------:R-:W4:Y:S04]  /*3d50*/  LDS R11, [R0+-0x100] ;  /* 0xffff0000000b7984 */ /* 0x000f280000000800 */
[----:B------:R-:W5:Y:S04]  /*3d60*/  LDS R13, [R2+-0x80] ;  /* 0xffff8000020d7984 */ /* 0x000f680000000800 */
[----:B------:R-:W2:Y:S04]  /*3d70*/  LDS R15, [R0+-0x80] ;  /* 0xffff8000000f7984 */ /* 0x000ea80000000800 */
[----:B------:R-:W2:Y:S04]  /*3d80*/  LDS R17, [R2] ;  /* 0x0000000002117984 */ /* 0x000ea80000000800 */
[----:B------:R-:W2:Y:S04]  /*3d90*/  LDS R19, [R0] ;  /* 0x0000000000137984 */ /* 0x000ea80000000800 */
[----:B---3--:R-:W3:Y:S04]  /*3da0*/  LDS R21, [R2+0x80] ;  /* 0x0000800002157984 */ /* 0x008ee80000000800 */
[----:B------:R-:W3:Y:S04]  /*3db0*/  LDS R23, [R0+0x80] ;  /* 0x0000800000177984 */ /* 0x000ee80000000800 */
[----:B------:R-:W3:Y:S04]  /*3dc0*/  LDS R25, [R2+0x100] ;  /* 0x0001000002197984 */ /* 0x000ee80000000800 */
[----:B------:R-:W3:Y:S04]  /*3dd0*/  LDS R27, [R0+0x100] ;  /* 0x00010000001b7984 */ /* 0x000ee80000000800 */
[----:B------:R-:W3:Y:S04]  /*3de0*/  LDS R29, [R2+0x180] ;  /* 0x00018000021d7984 */ /* 0x000ee80000000800 */
[----:B------:R-:W3:Y:S04]  /*3df0*/  LDS R8, [R2+0x200] ;  /* 0x0002000002087984 */ /* 0x000ee80000000800 */
[----:B0-----:R-:W-:Y:S04]  /*3e00*/  STG.E desc[UR8][R4.64+-0x304], R9 ;  /* 0xfffcfc0904007986 */ /* 0x001fe8000c101908 */
[----:B------:R-:W0:Y:S04]  /*3e10*/  LDS R9, [R0+0x200] ;  /* 0x0002000000097984 */ /* 0x000e280000000800 */
[----:B-1----:R-:W-:Y:S04]  /*3e20*/  STG.E desc[UR8][R4.64+0x200], R6 ;  /* 0x0002000604007986 */ /* 0x002fe8000c101908 */
[----:B------:R-:W1:Y:S04]  /*3e30*/  LDS R6, [R2+0x500] ;  /* 0x0005000002067984 */ /* 0x000e680000000800 */
[----:B----4-:R-:W-:Y:S04]  /*3e40*/  STG.E desc[UR8][R4.64+-0x300], R11 ;  /* 0xfffd000b04007986 */ /* 0x010fe8000c101908 */
[----:B-----5:R-:W-:Y:S04]  /*3e50*/  STG.E desc[UR8][R4.64+-0x204], R13 ;  /* 0xfffdfc0d04007986 */ /* 0x020fe8000c101908 */
[----:B--2---:R-:W-:Y:S04]  /*3e60*/  STG.E desc[UR8][R4.64+-0x200], R15 ;  /* 0xfffe000f04007986 */ /* 0x004fe8000c101908 */
[----:B------:R-:W-:Y:S04]  /*3e70*/  STG.E desc[UR8][R4.64+-0x104], R17 ;  /* 0xfffefc1104007986 */ /* 0x000fe8000c101908 */
[----:B------:R-:W-:Y:S04]  /*3e80*/  STG.E desc[UR8][R4.64+-0x100], R19 ;  /* 0xffff001304007986 */ /* 0x000fe8000c101908 */
[----:B---3--:R-:W-:Y:S04]  /*3e90*/  STG.E desc[UR8][R4.64+-0x4], R21 ;  /* 0xfffffc1504007986 */ /* 0x008fe8000c101908 */
[----:B------:R-:W-:Y:S04]  /*3ea0*/  STG.E desc[UR8][R4.64], R23 ;  /* 0x0000001704007986 */ /* 0x000fe8000c101908 */
[----:B------:R-:W-:Y:S04]  /*3eb0*/  STG.E desc[UR8][R4.64+0xfc], R25 ;  /* 0x0000fc1904007986 */ /* 0x000fe8000c101908 */
[----:B------:R-:W-:Y:S04]  /*3ec0*/  STG.E desc[UR8][R4.64+0x100], R27 ;  /* 0x0001001b04007986 */ /* 0x000fe8000c101908 */
[----:B------:R-:W-:Y:S04]  /*3ed0*/  STG.E desc[UR8][R4.64+0x1fc], R29 ;  /* 0x0001fc1d04007986 */ /* 0x000fe8000c101908 */
[----:B------:R-:W-:Y:S04]  /*3ee0*/  STG.E desc[UR8][R4.64+0x2fc], R8 ;  /* 0x0002fc0804007986 */ /* 0x000fe8000c101908 */
[----:B------:R-:W2:Y:S04]  /*3ef0*/  LDS R11, [R2+0x280] ;  /* 0x00028000020b7984 */ /* 0x000ea80000000800 */
[----:B------:R-:W3:Y:S04]  /*3f00*/  LDS R13, [R0+0x280] ;  /* 0x00028000000d7984 */ /* 0x000ee80000000800 */
[----:B------:R-:W4:Y:S04]  /*3f10*/  LDS R15, [R2+0x300] ;  /* 0x00030000020f7984 */ /* 0x000f280000000800 */
[----:B------:R-:W5:Y:S04]  /*3f20*/  LDS R17, [R0+0x300] ;  /* 0x0003000000117984 */ /* 0x000f680000000800 */
        /* <DEDUP_REMOVED lines=11> */
[----:B------:R1:W5:Y:S04]  /*3fe0*/  LDS R20, [R2+0x680] ;  /* 0x0006800002147984 */ /* 0x0003680000000800 */
[----:B------:R2:W5:Y:S04]  /*3ff0*/  LDS R22, [R0+0x680] ;  /* 0x0006800000167984 */ /* 0x0005680000000800 */
[----:B0-----:R0:W-:Y:S01]  /*4000*/  STG.E desc[UR8][R4.64+0x300], R9 ;  /* 0x0003000904007986 */ /* 0x0011e2000c101908 */
[----:B-1----:R-:W-:-:S03]  /*4010*/  VIADD R2, R2, 0x800 ;  /* 0x0000080002027836 */ /* 0x002fc60000000000 */
[----:B------:R1:W-:Y:S01]  /*4020*/  STG.E desc[UR8][R4.64+0x8fc], R6 ;  /* 0x0008fc0604007986 */ /* 0x0003e2000c101908 */
[----:B--2---:R-:W-:-:S03]  /*4030*/  VIADD R0, R0, 0x800 ;  /* 0x0000080000007836 */ /* 0x004fc60000000000 */
[----:B------:R-:W-:Y:S01]  /*4040*/  STG.E desc[UR8][R4.64+0x3fc], R11 ;  /* 0x0003fc0b04007986 */ /* 0x000fe2000c101908 */
[----:B0-----:R-:W-:-:S03]  /*4050*/  IADD3 R9, P2, PT, R4, 0x1000, RZ ;  /* 0x0000100004097810 */ /* 0x001fc60007f5e0ff */
[----:B---3--:R-:W-:Y:S02]  /*4060*/  STG.E desc[UR8][R4.64+0x400], R13 ;  /* 0x0004000d04007986 */ /* 0x008fe4000c101908 */
[----:B-1----:R-:W-:Y:S02]  /*4070*/  IMAD.X R6, RZ, RZ, R5, P2 ;  /* 0x000000ffff067224 */ /* 0x002fe400010e0605 */
[----:B----4-:R-:W-:Y:S04]  /*4080*/  STG.E desc[UR8][R4.64+0x4fc], R15 ;  /* 0x0004fc0f04007986 */ /* 0x010fe8000c101908 */
[----:B-----5:R-:W-:Y:S04]  /*4090*/  STG.E desc[UR8][R4.64+0x500], R17 ;  /* 0x0005001104007986 */ /* 0x020fe8000c101908 */
[----:B------:R-:W-:Y:S04]  /*40a0*/  STG.E desc[UR8][R4.64+0x5fc], R19 ;  /* 0x0005fc1304007986 */ /* 0x000fe8000c101908 */
        /* <DEDUP_REMOVED lines=11> */
[----:B------:R0:W-:Y:S02]  /*4160*/  STG.E desc[UR8][R4.64+0xc00], R22 ;  /* 0x000c001604007986 */ /* 0x0001e4000c101908 */
[----:B0-----:R-:W-:-:S02]  /*4170*/  IMAD.MOV.U32 R4, RZ, RZ, R9 ;  /* 0x000000ffff047224 */ /* 0x001fc400078e0009 */
[----:B------:R-:W-:Y:S01]  /*4180*/  IMAD.MOV.U32 R5, RZ, RZ, R6 ;  /* 0x000000ffff057224 */ /* 0x000fe200078e0006 */
[----:B------:R-:W-:Y:S06]  /*4190*/  @!P1 BRA `(.L_x_124) ;  /* 0xfffffff800dc9947 */ /* 0x000fec000383ffff */
.L_x_123:
[----:B------:R-:W-:Y:S05]  /*41a0*/  BSYNC.RECONVERGENT B0 ;  /* 0x0000000000007941 */ /* 0x000fea0003800200 */
.L_x_122:
[----:B------:R-:W-:Y:S01]  /*41b0*/  IMAD.IADD R6, R3, 0x1, -R10 ;  /* 0x0000000103067824 */ /* 0x000fe200078e0a0a */
[----:B------:R-:W-:Y:S04]  /*41c0*/  BSSY.RECONVERGENT B0, `(.L_x_125) ;  /* 0x000002b000007945 */ /* 0x000fe80003800200 */
[----:B------:R-:W-:-:S13]  /*41d0*/  ISETP.GT.AND P1, PT, R6, 0x80, PT ;  /* 0x000000800600780c */ /* 0x000fda0003f24270 */
[----:B------:R-:W-:Y:S05]  /*41e0*/  @!P1 BRA `(.L_x_126) ;  /* 0x0000000000a09947 */ /* 0x000fea0003800000 */
[----:B------:R-:W0:Y:S01]  /*41f0*/  LDS R7, [R2+-0x100] ;  /* 0xffff000002077984 */ /* 0x000e220000000800 */
[----:B------:R-:W-:Y:S01]  /*4200*/  PLOP3.LUT P0, PT, PT, PT, PT, 0x8, 0x80 ;  /* 0x000000000080781c */ /* 0x000fe20003f0e170 */
[----:B------:R-:W-:Y:S02]  /*4210*/  VIADD R10, R10, 0x100 ;  /* 0x000001000a0a7836 */ /* 0x000fe40000000000 */
[----:B------:R-:W1:Y:S04]  /*4220*/  LDS R9, [R0+-0x100] ;  /* 0xffff000000097984 */ /* 0x000e680000000800 */
[----:B------:R-:W4:Y:S04]  /*4230*/  LDS R11, [R2+-0x80] ;  /* 0xffff8000020b7984 */ /* 0x000f280000000800 */
[----:B------:R-:W5:Y:S04]  /*4240*/  LDS R13, [R0+-0x80] ;  /* 0xffff8000000d7984 */ /* 0x000f680000000800 */
[----:B------:R-:W5:Y:S04]  /*4250*/  LDS R15, [R2] ;  /* 0x00000000020f7984 */ /* 0x000f680000000800 */
[----:B------:R-:W5:Y:S04]  /*4260*/  LDS R17, [R0] ;  /* 0x0000000000117984 */ /* 0x000f680000000800 */
[----:B------:R-:W5:Y:S04]  /*4270*/  LDS R19, [R2+0x80] ;  /* 0x0000800002137984 */ /* 0x000f680000000800 */
[----:B---3--:R-:W3:Y:S04]  /*4280*/  LDS R21, [R0+0x80] ;  /* 0x0000800000157984 */ /* 0x008ee80000000800 */
[----:B------:R-:W3:Y:S04]  /*4290*/  LDS R23, [R2+0x100] ;  /* 0x0001000002177984 */ /* 0x000ee80000000800 */
[----:B------:R-:W3:Y:S04]  /*42a0*/  LDS R25, [R0+0x100] ;  /* 0x0001000000197984 */ /* 0x000ee80000000800 */
[----:B------:R-:W3:Y:S04]  /*42b0*/  LDS R27, [R2+0x180] ;  /* 0x00018000021b7984 */ /* 0x000ee80000000800 */
[----:B------:R-:W3:Y:S04]  /*42c0*/  LDS R29, [R0+0x180] ;  /* 0x00018000001d7984 */ /* 0x000ee80000000800 */
[----:B------:R-:W3:Y:S04]  /*42d0*/  LDS R6, [R2+0x200] ;  /* 0x0002000002067984 */ /* 0x000ee80000000800 */
[----:B------:R-:W3:Y:S04]  /*42e0*/  LDS R8, [R0+0x200] ;  /* 0x0002000000087984 */ /* 0x000ee80000000800 */
[----:B------:R1:W3:Y:S04]  /*42f0*/  LDS R12, [R2+0x280] ;  /* 0x00028000020c7984 */ /* 0x0002e80000000800 */
[----:B--2---:R2:W3:Y:S04]  /*4300*/  LDS R14, [R0+0x280] ;  /* 0x00028000000e7984 */ /* 0x0044e80000000800 */
[----:B0-----:R0:W-:Y:S01]  /*4310*/  STG.E desc[UR8][R4.64+-0x304], R7 ;  /* 0xfffcfc0704007986 */ /* 0x0011e2000c101908 */
[----:B-1----:R-:W-:-:S03]  /*4320*/  VIADD R2, R2, 0x400 ;  /* 0x0000040002027836 */ /* 0x002fc60000000000 */
[----:B------:R-:W-:Y:S01]  /*4330*/  STG.E desc[UR8][R4.64+-0x300], R9 ;  /* 0xfffd000904007986 */ /* 0x000fe2000c101908 */
[----:B--2---:R-:W-:-:S03]  /*4340*/  VIADD R0, R0, 0x400 ;  /* 0x0000040000007836 */ /* 0x004fc60000000000 */
[----:B----4-:R-:W-:Y:S01]  /*4350*/  STG.E desc[UR8][R4.64+-0x204], R11 ;  /* 0xfffdfc0b04007986 */ /* 0x010fe2000c101908 */
[----:B0-----:R-:W-:-:S03]  /*4360*/  IADD3 R7, P1, PT, R4, 0x800, RZ ;  /* 0x0000080004077810 */ /* 0x001fc60007f3e0ff */
[----:B-----5:R-:W-:Y:S01]  /*4370*/  STG.E desc[UR8][R4.64+-0x200], R13 ;  /* 0xfffe000d04007986 */ /* 0x020fe2000c101908 */
[----:B------:R-:W-:-:S03]  /*4380*/  IADD3.X R16, PT, PT, RZ, R5, RZ, P1, !PT ;  /* 0x00000005ff107210 */ /* 0x000fc60000ffe4ff */
[----:B------:R-:W-:Y:S04]  /*4390*/  STG.E desc[UR8][R4.64+-0x104], R15 ;  /* 0xfffefc0f04007986 */ /* 0x000fe8000c101908 */
        /* <DEDUP_REMOVED lines=12> */
[----:B------:R-:W-:-:S07]  /*4460*/  IMAD.MOV.U32 R5, RZ, RZ, R16 ;  /* 0x000000ffff057224 */ /* 0x000fce00078e0010 */
.L_x_126:
[----:B------:R-:W-:Y:S05]  /*4470*/  BSYNC.RECONVERGENT B0 ;  /* 0x0000000000007941 */ /* 0x000fea0003800200 */
.L_x_125:
[----:B------:R-:W-:-:S13]  /*4480*/  ISETP.LT.OR P0, PT, R10, R3, P0 ;  /* 0x000000030a00720c */ /* 0x000fda0000701670 */
[----:B------:R-:W-:Y:S05]  /*4490*/  @!P0 EXIT ;  /* 0x000000000000894d */ /* 0x000fea0003800000 */
[----:B------:R-:W0:Y:S04]  /*44a0*/  LDS R3, [R2+-0x100] ;  /* 0xffff000002037984 */ /* 0x000e280000000800 */
[----:B------:R-:W1:Y:S04]  /*44b0*/  LDS R9, [R2+-0x80] ;  /* 0xffff800002097984 */ /* 0x000e680000000800 */
[----:B------:R-:W4:Y:S04]  /*44c0*/  LDS R13, [R2] ;  /* 0x00000000020d7984 */ /* 0x000f280000000800 */
[----:B------:R-:W5:Y:S04]  /*44d0*/  LDS R17, [R2+0x80] ;  /* 0x0000800002117984 */ /* 0x000f680000000800 */
[----:B------:R-:W2:Y:S04]  /*44e0*/  LDS R7, [R0+-0x100] ;  /* 0xffff000000077984 */ /* 0x000ea80000000800 */
[----:B------:R-:W3:Y:S04]  /*44f0*/  LDS R11, [R0+-0x80] ;  /* 0xffff8000000b7984 */ /* 0x000ee80000000800 */
[----:B------:R-:W3:Y:S04]  /*4500*/  LDS R15, [R0] ;  /* 0x00000000000f7984 */ /* 0x000ee80000000800 */
[----:B------:R-:W3:Y:S04]  /*4510*/  LDS R19, [R0+0x80] ;  /* 0x0000800000137984 */ /* 0x000ee80000000800 */
[----:B0-----:R-:W-:Y:S04]  /*4520*/  STG.E desc[UR8][R4.64+-0x304], R3 ;  /* 0xfffcfc0304007986 */ /* 0x001fe8000c101908 */
[----:B-1----:R-:W-:Y:S04]  /*4530*/  STG.E desc[UR8][R4.64+-0x204], R9 ;  /* 0xfffdfc0904007986 */ /* 0x002fe8000c101908 */
[----:B----4-:R-:W-:Y:S04]  /*4540*/  STG.E desc[UR8][R4.64+-0x104], R13 ;  /* 0xfffefc0d04007986 */ /* 0x010fe8000c101908 */
[----:B-----5:R-:W-:Y:S04]  /*4550*/  STG.E desc[UR8][R4.64+-0x4], R17 ;  /* 0xfffffc1104007986 */ /* 0x020fe8000c101908 */
[----:B--2---:R-:W-:Y:S04]  /*4560*/  STG.E desc[UR8][R4.64+-0x300], R7 ;  /* 0xfffd000704007986 */ /* 0x004fe8000c101908 */
[----:B---3--:R-:W-:Y:S04]  /*4570*/  STG.E desc[UR8][R4.64+-0x200], R11 ;  /* 0xfffe000b04007986 */ /* 0x008fe8000c101908 */
[----:B------:R-:W-:Y:S04]  /*4580*/  STG.E desc[UR8][R4.64+-0x100], R15 ;  /* 0xffff000f04007986 */ /* 0x000fe8000c101908 */
[----:B------:R-:W-:Y:S01]  /*4590*/  STG.E desc[UR8][R4.64], R19 ;  /* 0x0000001304007986 */ /* 0x000fe2000c101908 */
[----:B------:R-:W-:Y:S05]  /*45a0*/  EXIT ;  /* 0x000000000000794d */ /* 0x000fea0003800000 */
.L_x_13:
[----:B------:R-:W-:Y:S02]  /*45b0*/  HFMA2 R21, -RZ, RZ, 0, 1.847743988037109375e-06 ;  /* 0x0000001fff157431 */ /* 0x000fe400000001ff */
[----:B-----5:R-:W-:Y:S02]  /*45c0*/  IMAD.MOV.U32 R19, RZ, RZ, R14 ;  /* 0x000000ffff137224 */ /* 0x020fe400078e000e */
[----:B------:R-:W-:Y:S02]  /*45d0*/  IMAD.MOV.U32 R18, RZ, RZ, RZ ;  /* 0x000000ffff127224 */ /* 0x000fe400078e00ff */
[----:B------:R-:W-:-:S07]  /*45e0*/  IMAD.MOV.U32 R2, RZ, RZ, -0x1 ;  /* 0xffffffffff027424 */ /* 0x000fce00078e00ff */
[----:B------:R-:W-:Y:S05]  /*45f0*/  WARPSYNC.COLLECTIVE R2, `(.L_x_127) ;  /* 0x0000000002087348 */ /* 0x000fea0003c00000 */
[----:B------:R0:W1:Y:S02]  /*4600*/  SHFL.IDX P0, R14, R19, R18, R21 ;  /* 0x00000012130e7389 */ /* 0x0000640000000015 */
[----:B01----:R-:W-:Y:S05]  /*4610*/  ENDCOLLECTIVE ;  /* 0x000000000000791b */ /* 0x003fea0003800000 */
.L_x_127:
[----:B------:R-:W-:Y:S02]  /*4620*/  IMAD.MOV.U32 R19, RZ, RZ, R15 ;  /* 0x000000ffff137224 */ /* 0x000fe400078e000f */
[----:B------:R-:W-:-:S07]  /*4630*/  IMAD.MOV.U32 R13, RZ, RZ, R14 ;  /* 0x000000ffff0d7224 */ /* 0x000fce00078e000e */
[----:B------:R-:W-:Y:S05]  /*4640*/  WARPSYNC.COLLECTIVE R2, `(.L_x_128) ;  /* 0x0000000002087348 */ /* 0x000fea0003c00000 */
[----:B------:R0:W1:Y:S02]  /*4650*/  SHFL.IDX P0, R14, R19, R18, R21 ;  /* 0x00000012130e7389 */ /* 0x0000640000000015 */
[----:B01----:R-:W-:Y:S05]  /*4660*/  ENDCOLLECTIVE ;  /* 0x000000000000791b */ /* 0x003fea0003800000 */
.L_x_128:
[----:B------:R-:W-:Y:S05]  /*4670*/  BRA `(.L_x_10) ;  /* 0xffffffc000887947 */ /* 0x000fea000383ffff */
.L_x_20:
[----:B------:R-:W-:Y:S01]  /*4680*/  BSSY B0, `(.L_x_129) ;  /* 0x0000005000007945 */ /* 0x000fe20003800000 */
[----:B------:R-:W-:-:S07]  /*4690*/  IMAD.MOV.U32 R2, RZ, RZ, -0x1 ;  /* 0xffffffffff027424 */ /* 0x000fce00078e00ff */
[----:B012---:R-:W-:Y:S05]  /*46a0*/  WARPSYNC.COLLECTIVE R2, `(.L_x_130) ;  /* 0x0000000002087348 */ /* 0x007fea0003c00000 */
[----:B------:R-:W-:Y:S01]  /*46b0*/  NOP ;  /* 0x0000000000007918 */ /* 0x000fe20000000000 */
[----:B012---:R-:W-:Y:S05]  /*46c0*/  ENDCOLLECTIVE ;  /* 0x000000000000791b */ /* 0x007fea0003800000 */
.L_x_130:
[----:B------:R-:W-:Y:S05]  /*46d0*/  BSYNC B0 ;  /* 0x0000000000007941 */ /* 0x000fea0003800000 */
.L_x_129:
[----:B------:R-:W-:Y:S05]  /*46e0*/  BRA `(.L_x_131) ;  /* 0xffffffc400ac7947 */ /* 0x000fea000383ffff */
.L_x_51:
[----:B------:R-:W-:Y:S01]  /*46f0*/  BSSY B1, `(.L_x_132) ;  /* 0x0000005000017945 */ /* 0x000fe20003800000 */
[----:B----4-:R-:W-:-:S07]  /*4700*/  IMAD.MOV.U32 R2, RZ, RZ, -0x1 ;  /* 0xffffffffff027424 */ /* 0x010fce00078e00ff */
[----:B012---:R-:W-:Y:S05]  /*4710*/  WARPSYNC.COLLECTIVE R2, `(.L_x_133) ;  /* 0x0000000002087348 */ /* 0x007fea0003c00000 */
[----:B------:R-:W-:Y:S01]  /*4720*/  NOP ;  /* 0x0000000000007918 */ /* 0x000fe20000000000 */
[----:B012---:R-:W-:Y:S05]  /*4730*/  ENDCOLLECTIVE ;  /* 0x000000000000791b */ /* 0x007fea0003800000 */
.L_x_133:
[----:B------:R-:W-:Y:S05]  /*4740*/  BSYNC B1 ;  /* 0x0000000000017941 */ /* 0x000fea0003800000 */
.L_x_132:
[----:B------:R-:W-:Y:S05]  /*4750*/  BRA `(.L_x_134) ;  /* 0xffffffd000e87947 */ /* 0x000fea000383ffff */
.L_x_54:
[----:B------:R-:W-:Y:S01]  /*4760*/  BSSY B0, `(.L_x_135) ;  /* 0x0000005000007945 */ /* 0x000fe20003800000 */
[----:B----4-:R-:W-:-:S07]  /*4770*/  IMAD.MOV.U32 R2, RZ, RZ, -0x1 ;  /* 0xffffffffff027424 */ /* 0x010fce00078e00ff */
[----:B0123--:R-:W-:Y:S05]  /*4780*/  WARPSYNC.COLLECTIVE R2, `(.L_x_136) ;  /* 0x0000000002087348 */ /* 0x00ffea0003c00000 */
[----:B------:R-:W-:Y:S01]  /*4790*/  NOP ;  /* 0x0000000000007918 */ /* 0x000fe20000000000 */
[----:B0123--:R-:W-:Y:S05]  /*47a0*/  ENDCOLLECTIVE ;  /* 0x000000000000791b */ /* 0x00ffea0003800000 */
.L_x_136:
[----:B------:R-:W-:Y:S05]  /*47b0*/  BSYNC B0 ;  /* 0x0000000000007941 */ /* 0x000fea0003800000 */
.L_x_135:
[----:B------:R-:W-:Y:S05]  /*47c0*/  BRA `(.L_x_137) ;  /* 0xffffffd400007947 */ /* 0x000fea000383ffff */
.L_x_58:
[----:B------:R-:W-:Y:S01]  /*47d0*/  BSSY B0, `(.L_x_138) ;  /* 0x0000005000007945 */ /* 0x000fe20003800000 */
[----:B----4-:R-:W-:-:S07]  /*47e0*/  IMAD.MOV.U32 R2, RZ, RZ, -0x1 ;  /* 0xffffffffff027424 */ /* 0x010fce00078e00ff */
[----:B0123--:R-:W-:Y:S05]  /*47f0*/  WARPSYNC.COLLECTIVE R2, `(.L_x_139) ;  /* 0x0000000002087348 */ /* 0x00ffea0003c00000 */
[----:B------:R-:W-:Y:S01]  /*4800*/  NOP ;  /* 0x0000000000007918 */ /* 0x000fe20000000000 */
[----:B0123--:R-:W-:Y:S05]  /*4810*/  ENDCOLLECTIVE ;  /* 0x000000000000791b */ /* 0x00ffea0003800000 */
.L_x_139:
[----:B------:R-:W-:Y:S05]  /*4820*/  BSYNC B0 ;  /* 0x0000000000007941 */ /* 0x000fea0003800000 */
.L_x_138:
[----:B------:R-:W-:Y:S05]  /*4830*/  BRA `(.L_x_140) ;  /* 0xffffffd400307947 */ /* 0x000fea000383ffff */
.L_x_61:
[----:B------:R-:W-:Y:S01]  /*4840*/  BSSY B0, `(.L_x_141) ;  /* 0x0000005000007945 */ /* 0x000fe20003800000 */
[----:B----4-:R-:W-:-:S07]  /*4850*/  MOV R2, 0xffffffff ;  /* 0xffffffff00027802 */ /* 0x010fce0000000f00 */
[----:B0123--:R-:W-:Y:S05]  /*4860*/  WARPSYNC.COLLECTIVE R2, `(.L_x_142) ;  /* 0x0000000002087348 */ /* 0x00ffea0003c00000 */
[----:B------:R-:W-:Y:S01]  /*4870*/  NOP ;  /* 0x0000000000007918 */ /* 0x000fe20000000000 */
[----:B0123--:R-:W-:Y:S05]  /*4880*/  ENDCOLLECTIVE ;  /* 0x000000000000791b */ /* 0x00ffea0003800000 */
.L_x_142:
[----:B------:R-:W-:Y:S05]  /*4890*/  BSYNC B0 ;  /* 0x0000000000007941 */ /* 0x000fea0003800000 */
.L_x_141:
[----:B------:R-:W-:Y:S05]  /*48a0*/  BRA `(.L_x_21) ;  /* 0xffffffd400607947 */ /* 0x000fea000383ffff */
.L_x_62:
[----:B------:R-:W-:Y:S01]  /*48b0*/  BSSY B0, `(.L_x_143) ;  /* 0x0000005000007945 */ /* 0x000fe20003800000 */
[----:B----4-:R-:W-:-:S07]  /*48c0*/  IMAD.MOV.U32 R2, RZ, RZ, -0x1 ;  /* 0xffffffffff027424 */ /* 0x010fce00078e00ff */
[----:B0123--:R-:W-:Y:S05]  /*48d0*/  WARPSYNC.COLLECTIVE R2, `(.L_x_144) ;  /* 0x0000000002087348 */ /* 0x00ffea0003c00000 */
[----:B------:R-:W-:Y:S01]  /*48e0*/  NOP ;  /* 0x0000000000007918 */ /* 0x000fe20000000000 */
[----:B0123--:R-:W-:Y:S05]  /*48f0*/  ENDCOLLECTIVE ;  /* 0x000000000000791b */ /* 0x00ffea0003800000 */
.L_x_144:
[----:B------:R-:W-:Y:S05]  /*4900*/  BSYNC B0 ;  /* 0x0000000000007941 */ /* 0x000fea0003800000 */
.L_x_143:
[----:B------:R-:W-:Y:S05]  /*4910*/  BRA `(.L_x_145) ;  /* 0xffffffd400507947 */ /* 0x000fea000383ffff */
.L_x_65:
[----:B------:R-:W-:Y:S01]  /*4920*/  BSSY B0, `(.L_x_146) ;  /* 0x0000008000007945 */ /* 0x000fe20003800000 */
[----:B------:R-:W-:Y:S02]  /*4930*/  IMAD.MOV.U32 R19, RZ, RZ, R2 ;  /* 0x000000ffff137224 */ /* 0x000fe400078e0002 */
[----:B------:R-:W-:Y:S02]  /*4940*/  IMAD.MOV.U32 R18, RZ, RZ, RZ ;  /* 0x000000ffff127224 */ /* 0x000fe400078e00ff */
[----:B---3--:R-:W-:Y:S02]  /*4950*/  IMAD.MOV.U32 R21, RZ, RZ, 0x1f ;  /* 0x0000001fff157424 */ /* 0x008fe400078e00ff */
[----:B------:R-:W-:-:S07]  /*4960*/  IMAD.MOV.U32 R2, RZ, RZ, -0x1 ;  /* 0xffffffffff027424 */ /* 0x000fce00078e00ff */
[----:B-12---:R-:W-:Y:S05]  /*4970*/  WARPSYNC.COLLECTIVE R2, `(.L_x_147) ;  /* 0x0000000002087348 */ /* 0x006fea0003c00000 */
[----:B--2---:R0:W2:Y:S02]  /*4980*/  SHFL.IDX P0, R14, R19, R18, R21 ;  /* 0x00000012130e7389 */ /* 0x0040a40000000015 */
[----:B012---:R-:W-:Y:S05]  /*4990*/  ENDCOLLECTIVE ;  /* 0x000000000000791b */ /* 0x007fea0003800000 */
.L_x_147:
[----:B------:R-:W-:Y:S05]  /*49a0*/  BSYNC B0 ;  /* 0x0000000000007941 */ /* 0x000fea0003800000 */
.L_x_146:
[----:B------:R-:W-:Y:S01]  /*49b0*/  IMAD.MOV.U32 R2, RZ, RZ, R14 ;  /* 0x000000ffff027224 */ /* 0x000fe200078e000e */
[----:B------:R-:W-:Y:S06]  /*49c0*/  BRA `(.L_x_148) ;  /* 0xffffffd400847947 */ /* 0x000fec000383ffff */
.L_x_76:
[----:B------:R-:W-:Y:S01]  /*49d0*/  BSSY B0, `(.L_x_149) ;  /* 0x0000005000007945 */ /* 0x000fe20003800000 */
[----:B----4-:R-:W-:-:S07]  /*49e0*/  IMAD.MOV.U32 R2, RZ, RZ, -0x1 ;  /* 0xffffffffff027424 */ /* 0x010fce00078e00ff */
[----:B0123--:R-:W-:Y:S05]  /*49f0*/  WARPSYNC.COLLECTIVE R2, `(.L_x_150) ;  /* 0x0000000002087348 */ /* 0x00ffea0003c00000 */
[----:B------:R-:W-:Y:S01]  /*4a00*/  NOP ;  /* 0x0000000000007918 */ /* 0x000fe20000000000 */
[----:B0123--:R-:W-:Y:S05]  /*4a10*/  ENDCOLLECTIVE ;  /* 0x000000000000791b */ /* 0x00ffea0003800000 */
.L_x_150:
[----:B------:R-:W-:Y:S05]  /*4a20*/  BSYNC B0 ;  /* 0x0000000000007941 */ /* 0x000fea0003800000 */
.L_x_149:
[----:B------:R-:W-:Y:S05]  /*4a30*/  BRA `(.L_x_151) ;  /* 0xffffffd800d07947 */ /* 0x000fea000383ffff */
.L_x_85:
[----:B------:R-:W-:Y:S01]  /*4a40*/  BSSY B2, `(.L_x_152) ;  /* 0x0000005000027945 */ /* 0x000fe20003800000 */
[----:B------:R-:W-:-:S07]  /*4a50*/  MOV R2, 0xffffffff ;  /* 0xffffffff00027802 */ /* 0x000fce0000000f00 */
[----:B0-234-:R-:W-:Y:S05]  /*4a60*/  WARPSYNC.COLLECTIVE R2, `(.L_x_153) ;  /* 0x0000000002087348 */ /* 0x01dfea0003c00000 */
[----:B------:R-:W-:Y:S01]  /*4a70*/  NOP ;  /* 0x0000000000007918 */ /* 0x000fe20000000000 */
[----:B0-234-:R-:W-:Y:S05]  /*4a80*/  ENDCOLLECTIVE ;  /* 0x000000000000791b */ /* 0x01dfea0003800000 */
.L_x_153:
[----:B------:R-:W-:Y:S05]  /*4a90*/  BSYNC B2 ;  /* 0x0000000000027941 */ /* 0x000fea0003800000 */
.L_x_152:
[----:B------:R-:W-:Y:S05]  /*4aa0*/  BRA `(.L_x_154) ;  /* 0xffffffdc006c7947 */ /* 0x000fea000383ffff */
.L_x_88:
[----:B------:R-:W-:Y:S01]  /*4ab0*/  BSSY B0, `(.L_x_155) ;  /* 0x0000005000007945 */ /* 0x000fe20003800000 */
[----:B----4-:R-:W-:-:S07]  /*4ac0*/  IMAD.MOV.U32 R2, RZ, RZ, -0x1 ;  /* 0xffffffffff027424 */ /* 0x010fce00078e00ff */
[----:B0123--:R-:W-:Y:S05]  /*4ad0*/  WARPSYNC.COLLECTIVE R2, `(.L_x_156) ;  /* 0x0000000002087348 */ /* 0x00ffea0003c00000 */
[----:B------:R-:W-:Y:S01]  /*4ae0*/  NOP ;  /* 0x0000000000007918 */ /* 0x000fe20000000000 */
[----:B0123--:R-:W-:Y:S05]  /*4af0*/  ENDCOLLECTIVE ;  /* 0x000000000000791b */ /* 0x00ffea0003800000 */
.L_x_156:
[----:B------:R-:W-:Y:S05]  /*4b00*/  BSYNC B0 ;  /* 0x0000000000007941 */ /* 0x000fea0003800000 */
.L_x_155:
[----:B------:R-:W-:Y:S05]  /*4b10*/  BRA `(.L_x_157) ;  /* 0xffffffdc00887947 */ /* 0x000fea000383ffff */
.L_x_95:
[----:B------:R-:W-:Y:S01]  /*4b20*/  BSSY B0, `(.L_x_158) ;  /* 0x0000005000007945 */ /* 0x000fe20003800000 */
[----:B------:R-:W-:-:S07]  /*4b30*/  IMAD.MOV.U32 R2, RZ, RZ, -0x1 ;  /* 0xffffffffff027424 */ /* 0x000fce00078e00ff */
[----:B--23--:R-:W-:Y:S05]  /*4b40*/  WARPSYNC.COLLECTIVE R2, `(.L_x_159) ;  /* 0x0000000002087348 */ /* 0x00cfea0003c00000 */
[----:B------:R-:W-:Y:S01]  /*4b50*/  NOP ;  /* 0x0000000000007918 */ /* 0x000fe20000000000 */
[----:B--23--:R-:W-:Y:S05]  /*4b60*/  ENDCOLLECTIVE ;  /* 0x000000000000791b */ /* 0x00cfea0003800000 */
.L_x_159:
[----:B------:R-:W-:Y:S05]  /*4b70*/  BSYNC B0 ;  /* 0x0000000000007941 */ /* 0x000fea0003800000 */
.L_x_158:
[----:B------:R-:W-:Y:S05]  /*4b80*/  BRA `(.L_x_160) ;  /* 0xffffffe000a47947 */ /* 0x000fea000383ffff */
.L_x_105:
[----:B------:R-:W-:Y:S01]  /*4b90*/  BSSY B2, `(.L_x_161) ;  /* 0x0000005000027945 */ /* 0x000fe20003800000 */
[----:B------:R-:W-:-:S07]  /*4ba0*/  IMAD.MOV.U32 R2, RZ, RZ, -0x1 ;  /* 0xffffffffff027424 */ /* 0x000fce00078e00ff */
[----:B---3--:R-:W-:Y:S05]  /*4bb0*/  WARPSYNC.COLLECTIVE R2, `(.L_x_162) ;  /* 0x0000000002087348 */ /* 0x008fea0003c00000 */
[----:B------:R-:W-:Y:S01]  /*4bc0*/  NOP ;  /* 0x0000000000007918 */ /* 0x000fe20000000000 */
[----:B---3--:R-:W-:Y:S05]  /*4bd0*/  ENDCOLLECTIVE ;  /* 0x000000000000791b */ /* 0x008fea0003800000 */
.L_x_162:
[----:B------:R-:W-:Y:S05]  /*4be0*/  BSYNC B2 ;  /* 0x0000000000027941 */ /* 0x000fea0003800000 */
.L_x_161:
[----:B------:R-:W-:Y:S05]  /*4bf0*/  BRA `(.L_x_163) ;  /* 0xffffffe4006c7947 */ /* 0x000fea000383ffff */
.L_x_108:
[----:B------:R-:W-:Y:S01]  /*4c00*/  BSSY B0, `(.L_x_164) ;  /* 0x0000005000007945 */ /* 0x000fe20003800000 */
[----:B------:R-:W-:-:S07]  /*4c10*/  IMAD.MOV.U32 R2, RZ, RZ, -0x1 ;  /* 0xffffffffff027424 */ /* 0x000fce00078e00ff */
[----:B--23--:R-:W-:Y:S05]  /*4c20*/  WARPSYNC.COLLECTIVE R2, `(.L_x_165) ;  /* 0x0000000002087348 */ /* 0x00cfea0003c00000 */
[----:B------:R-:W-:Y:S01]  /*4c30*/  NOP ;  /* 0x0000000000007918 */ /* 0x000fe20000000000 */
[----:B--23--:R-:W-:Y:S05]  /*4c40*/  ENDCOLLECTIVE ;  /* 0x000000000000791b */ /* 0x00cfea0003800000 */
.L_x_165:
[----:B------:R-:W-:Y:S05]  /*4c50*/  BSYNC B0 ;  /* 0x0000000000007941 */ /* 0x000fea0003800000 */
.L_x_164:
[----:B------:R-:W-:Y:S05]  /*4c60*/  BRA `(.L_x_166) ;  /* 0xffffffe400887947 */ /* 0x000fea000383ffff */
.L_x_115:
[----:B------:R-:W-:Y:S01]  /*4c70*/  BSSY B0, `(.L_x_167) ;  /* 0x0000005000007945 */ /* 0x000fe20003800000 */
[----:B------:R-:W-:-:S07]  /*4c80*/  IMAD.MOV.U32 R2, RZ, RZ, -0x1 ;  /* 0xffffffffff027424 */ /* 0x000fce00078e00ff */
[----:B0123--:R-:W-:Y:S05]  /*4c90*/  WARPSYNC.COLLECTIVE R2, `(.L_x_168) ;  /* 0x0000000002087348 */ /* 0x00ffea0003c00000 */
[----:B------:R-:W-:Y:S01]  /*4ca0*/  NOP ;  /* 0x0000000000007918 */ /* 0x000fe20000000000 */
[----:B0123--:R-:W-:Y:S05]  /*4cb0*/  ENDCOLLECTIVE ;  /* 0x000000000000791b */ /* 0x00ffea0003800000 */
.L_x_168:
[----:B------:R-:W-:Y:S05]  /*4cc0*/  BSYNC B0 ;  /* 0x0000000000007941 */ /* 0x000fea0003800000 */
.L_x_167:
[----:B------:R-:W-:Y:S05]  /*4cd0*/  BRA `(.L_x_169) ;  /* 0xffffffe8009c7947 */ /* 0x000fea000383ffff */
.L_x_118:
[----:B------:R-:W-:Y:S01]  /*4ce0*/  BSSY B0, `(.L_x_170) ;  /* 0x0000005000007945 */ /* 0x000fe20003800000 */
[----:B------:R-:W-:-:S07]  /*4cf0*/  IMAD.MOV.U32 R2, RZ, RZ, -0x1 ;  /* 0xffffffffff027424 */ /* 0x000fce00078e00ff */
[----:B01234-:R-:W-:Y:S05]  /*4d00*/  WARPSYNC.COLLECTIVE R2, `(.L_x_171) ;  /* 0x0000000002087348 */ /* 0x01ffea0003c00000 */
[----:B------:R-:W-:Y:S01]  /*4d10*/  NOP ;  /* 0x0000000000007918 */ /* 0x000fe20000000000 */
[----:B01234-:R-:W-:Y:S05]  /*4d20*/  ENDCOLLECTIVE ;  /* 0x000000000000791b */ /* 0x01ffea0003800000 */
.L_x_171:
[----:B------:R-:W-:Y:S05]  /*4d30*/  BSYNC B0 ;  /* 0x0000000000007941 */ /* 0x000fea0003800000 */
.L_x_170:
[----:B------:R-:W-:Y:S05]  /*4d40*/  BRA `(.L_x_66) ;  /* 0xffffffe800bc7947 */ /* 0x000fea000383ffff */
.L_x_172:
[----:B------:R-:W-:-:S00]  /*4d50*/  BRA `(.L_x_172) ;  /* 0xfffffffc00fc7947 */ /* 0x000fc0000383ffff */
[----:B------:R-:W-:-:S00]  /*4d60*/  NOP ;  /* 0x0000000000007918 */ /* 0x000fc00000000000 */
        /* <DEDUP_REMOVED lines=9> */
.L_x_173:


//--------------------- .nv.shared._Z10knn_kernelPK6float2iS1_iP6PairIFii --------------------------
	.section	.nv.shared._Z10knn_kernelPK6float2iS1_iP6PairIFii,"aw",@nobits
	.sectionflags	@""
	.align	16
.nv.shared._Z10knn_kernelPK6float2iS1_iP6PairIFii:
	.zero		1056


//--------------------- .nv.shared.reserved.0     --------------------------
	.section	.nv.shared.reserved.0,"aw",@nobits
	.weak		__nv_reservedSMEM_offset_0_alias
	.size		__nv_reservedSMEM_offset_0_alias, 0, 64
	.other		__nv_reservedSMEM_offset_0_alias,@"STO_CUDA_RESERVED_SHARED STV_DEFAULT"
__nv_reservedSMEM_offset_0_alias:
	.zero		0
	.zero		64


//--------------------- .nv.constant0._Z10knn_kernelPK6float2iS1_iP6PairIFii --------------------------
	.section	.nv.constant0._Z10knn_kernelPK6float2iS1_iP6PairIFii,"a",@progbits
	.sectionflags	@""
	.align	4
.nv.constant0._Z10knn_kernelPK6float2iS1_iP6PairIFii:
	.zero		944


//--------------------- SYMBOLS --------------------------

	.type		.nv.reservedSmem.offset0,@object
	.size		.nv.reservedSmem.offset0,0x4
	.type		.nv.reservedSmem.cap,@object
	.size		.nv.reservedSmem.cap,0x4
